//
// Generated by NVIDIA NVVM Compiler
//
// Compiler Build ID: CL-36424714
// Cuda compilation tools, release 13.0, V13.0.88
// Based on NVVM 20.0.0
//

.version 9.0
.target sm_100
.address_size 64

	// .globl	_Z23BinarySiteEntropyKernelPiiiPf

.visible .entry _Z23BinarySiteEntropyKernelPiiiPf(
	.param .u64 .ptr .align 1 _Z23BinarySiteEntropyKernelPiiiPf_param_0,
	.param .u32 _Z23BinarySiteEntropyKernelPiiiPf_param_1,
	.param .u32 _Z23BinarySiteEntropyKernelPiiiPf_param_2,
	.param .u64 .ptr .align 1 _Z23BinarySiteEntropyKernelPiiiPf_param_3
)
{
	.local .align 8 .b8 	__local_depot0[8];
	.reg .b64 	%SP;
	.reg .b64 	%SPL;
	.reg .pred 	%p<23>;
	.reg .b32 	%r<104>;
	.reg .b32 	%f<161>;
	.reg .b64 	%rd<105>;
	.reg .b64 	%fd<54>;

	mov.u64 	%SPL, __local_depot0;
	ld.param.u64 	%rd4, [_Z23BinarySiteEntropyKernelPiiiPf_param_0];
	ld.param.u32 	%r33, [_Z23BinarySiteEntropyKernelPiiiPf_param_1];
	ld.param.u32 	%r34, [_Z23BinarySiteEntropyKernelPiiiPf_param_2];
	ld.param.u64 	%rd5, [_Z23BinarySiteEntropyKernelPiiiPf_param_3];
	cvta.to.global.u64 	%rd1, %rd4;
	cvta.to.global.u64 	%rd2, %rd5;
	add.u64 	%rd3, %SPL, 0;
	mov.u32 	%r35, %tid.x;
	mov.u32 	%r36, %ctaid.x;
	mov.u32 	%r37, %ntid.x;
	mad.lo.s32 	%r1, %r36, %r37, %r35;
	mov.f32 	%f160, 0f00000000;
	st.local.v2.f32 	[%rd3], {%f160, %f160};
	setp.lt.s32 	%p1, %r34, 1;
	@%p1 bra 	$L__BB0_13;
	and.b32  	%r2, %r34, 15;
	setp.lt.u32 	%p2, %r34, 16;
	mov.f32 	%f160, 0f00000000;
	mov.b32 	%r96, 0;
	@%p2 bra 	$L__BB0_4;
	and.b32  	%r96, %r34, 2147483632;
	neg.s32 	%r94, %r96;
	shl.b32 	%r5, %r33, 4;
	mov.f32 	%f160, 0f00000000;
	mul.wide.s32 	%rd11, %r33, 4;
	mov.u32 	%r93, %r1;
$L__BB0_3:
	.pragma "nounroll";
	add.f32 	%f21, %f160, 0f3F800000;
	mul.wide.s32 	%rd7, %r93, 4;
	add.s64 	%rd8, %rd1, %rd7;
	ld.global.u32 	%r39, [%rd8];
	mul.wide.s32 	%rd9, %r39, 4;
	add.s64 	%rd10, %rd3, %rd9;
	ld.local.f32 	%f22, [%rd10];
	add.f32 	%f23, %f22, 0f3F800000;
	st.local.f32 	[%rd10], %f23;
	add.f32 	%f24, %f21, 0f3F800000;
	add.s64 	%rd12, %rd8, %rd11;
	ld.global.u32 	%r40, [%rd12];
	mul.wide.s32 	%rd13, %r40, 4;
	add.s64 	%rd14, %rd3, %rd13;
	ld.local.f32 	%f25, [%rd14];
	add.f32 	%f26, %f25, 0f3F800000;
	st.local.f32 	[%rd14], %f26;
	add.f32 	%f27, %f24, 0f3F800000;
	add.s64 	%rd15, %rd12, %rd11;
	ld.global.u32 	%r41, [%rd15];
	mul.wide.s32 	%rd16, %r41, 4;
	add.s64 	%rd17, %rd3, %rd16;
	ld.local.f32 	%f28, [%rd17];
	add.f32 	%f29, %f28, 0f3F800000;
	st.local.f32 	[%rd17], %f29;
	add.f32 	%f30, %f27, 0f3F800000;
	add.s64 	%rd18, %rd15, %rd11;
	ld.global.u32 	%r42, [%rd18];
	mul.wide.s32 	%rd19, %r42, 4;
	add.s64 	%rd20, %rd3, %rd19;
	ld.local.f32 	%f31, [%rd20];
	add.f32 	%f32, %f31, 0f3F800000;
	st.local.f32 	[%rd20], %f32;
	add.f32 	%f33, %f30, 0f3F800000;
	add.s64 	%rd21, %rd18, %rd11;
	ld.global.u32 	%r43, [%rd21];
	mul.wide.s32 	%rd22, %r43, 4;
	add.s64 	%rd23, %rd3, %rd22;
	ld.local.f32 	%f34, [%rd23];
	add.f32 	%f35, %f34, 0f3F800000;
	st.local.f32 	[%rd23], %f35;
	add.f32 	%f36, %f33, 0f3F800000;
	add.s64 	%rd24, %rd21, %rd11;
	ld.global.u32 	%r44, [%rd24];
	mul.wide.s32 	%rd25, %r44, 4;
	add.s64 	%rd26, %rd3, %rd25;
	ld.local.f32 	%f37, [%rd26];
	add.f32 	%f38, %f37, 0f3F800000;
	st.local.f32 	[%rd26], %f38;
	add.f32 	%f39, %f36, 0f3F800000;
	add.s64 	%rd27, %rd24, %rd11;
	ld.global.u32 	%r45, [%rd27];
	mul.wide.s32 	%rd28, %r45, 4;
	add.s64 	%rd29, %rd3, %rd28;
	ld.local.f32 	%f40, [%rd29];
	add.f32 	%f41, %f40, 0f3F800000;
	st.local.f32 	[%rd29], %f41;
	add.f32 	%f42, %f39, 0f3F800000;
	add.s64 	%rd30, %rd27, %rd11;
	ld.global.u32 	%r46, [%rd30];
	mul.wide.s32 	%rd31, %r46, 4;
	add.s64 	%rd32, %rd3, %rd31;
	ld.local.f32 	%f43, [%rd32];
	add.f32 	%f44, %f43, 0f3F800000;
	st.local.f32 	[%rd32], %f44;
	add.f32 	%f45, %f42, 0f3F800000;
	add.s64 	%rd33, %rd30, %rd11;
	ld.global.u32 	%r47, [%rd33];
	mul.wide.s32 	%rd34, %r47, 4;
	add.s64 	%rd35, %rd3, %rd34;
	ld.local.f32 	%f46, [%rd35];
	add.f32 	%f47, %f46, 0f3F800000;
	st.local.f32 	[%rd35], %f47;
	add.f32 	%f48, %f45, 0f3F800000;
	add.s64 	%rd36, %rd33, %rd11;
	ld.global.u32 	%r48, [%rd36];
	mul.wide.s32 	%rd37, %r48, 4;
	add.s64 	%rd38, %rd3, %rd37;
	ld.local.f32 	%f49, [%rd38];
	add.f32 	%f50, %f49, 0f3F800000;
	st.local.f32 	[%rd38], %f50;
	add.f32 	%f51, %f48, 0f3F800000;
	add.s64 	%rd39, %rd36, %rd11;
	ld.global.u32 	%r49, [%rd39];
	mul.wide.s32 	%rd40, %r49, 4;
	add.s64 	%rd41, %rd3, %rd40;
	ld.local.f32 	%f52, [%rd41];
	add.f32 	%f53, %f52, 0f3F800000;
	st.local.f32 	[%rd41], %f53;
	add.f32 	%f54, %f51, 0f3F800000;
	add.s64 	%rd42, %rd39, %rd11;
	ld.global.u32 	%r50, [%rd42];
	mul.wide.s32 	%rd43, %r50, 4;
	add.s64 	%rd44, %rd3, %rd43;
	ld.local.f32 	%f55, [%rd44];
	add.f32 	%f56, %f55, 0f3F800000;
	st.local.f32 	[%rd44], %f56;
	add.f32 	%f57, %f54, 0f3F800000;
	add.s64 	%rd45, %rd42, %rd11;
	ld.global.u32 	%r51, [%rd45];
	mul.wide.s32 	%rd46, %r51, 4;
	add.s64 	%rd47, %rd3, %rd46;
	ld.local.f32 	%f58, [%rd47];
	add.f32 	%f59, %f58, 0f3F800000;
	st.local.f32 	[%rd47], %f59;
	add.f32 	%f60, %f57, 0f3F800000;
	add.s64 	%rd48, %rd45, %rd11;
	ld.global.u32 	%r52, [%rd48];
	mul.wide.s32 	%rd49, %r52, 4;
	add.s64 	%rd50, %rd3, %rd49;
	ld.local.f32 	%f61, [%rd50];
	add.f32 	%f62, %f61, 0f3F800000;
	st.local.f32 	[%rd50], %f62;
	add.f32 	%f63, %f60, 0f3F800000;
	add.s64 	%rd51, %rd48, %rd11;
	ld.global.u32 	%r53, [%rd51];
	mul.wide.s32 	%rd52, %r53, 4;
	add.s64 	%rd53, %rd3, %rd52;
	ld.local.f32 	%f64, [%rd53];
	add.f32 	%f65, %f64, 0f3F800000;
	st.local.f32 	[%rd53], %f65;
	add.f32 	%f160, %f63, 0f3F800000;
	add.s64 	%rd54, %rd51, %rd11;
	ld.global.u32 	%r54, [%rd54];
	mul.wide.s32 	%rd55, %r54, 4;
	add.s64 	%rd56, %rd3, %rd55;
	ld.local.f32 	%f66, [%rd56];
	add.f32 	%f67, %f66, 0f3F800000;
	st.local.f32 	[%rd56], %f67;
	add.s32 	%r94, %r94, 16;
	add.s32 	%r93, %r93, %r5;
	setp.ne.s32 	%p3, %r94, 0;
	@%p3 bra 	$L__BB0_3;
$L__BB0_4:
	setp.eq.s32 	%p4, %r2, 0;
	@%p4 bra 	$L__BB0_13;
	and.b32  	%r11, %r34, 7;
	setp.lt.u32 	%p5, %r2, 8;
	@%p5 bra 	$L__BB0_7;
	mad.lo.s32 	%r55, %r96, %r33, %r1;
	mul.wide.s32 	%rd57, %r55, 4;
	add.s64 	%rd58, %rd1, %rd57;
	ld.global.u32 	%r56, [%rd58];
	mul.wide.s32 	%rd59, %r56, 4;
	add.s64 	%rd60, %rd3, %rd59;
	ld.local.f32 	%f69, [%rd60];
	add.f32 	%f70, %f69, 0f3F800000;
	st.local.f32 	[%rd60], %f70;
	mul.wide.s32 	%rd61, %r33, 4;
	add.s64 	%rd62, %rd58, %rd61;
	ld.global.u32 	%r57, [%rd62];
	mul.wide.s32 	%rd63, %r57, 4;
	add.s64 	%rd64, %rd3, %rd63;
	ld.local.f32 	%f71, [%rd64];
	add.f32 	%f72, %f71, 0f3F800000;
	st.local.f32 	[%rd64], %f72;
	add.s64 	%rd65, %rd62, %rd61;
	ld.global.u32 	%r58, [%rd65];
	mul.wide.s32 	%rd66, %r58, 4;
	add.s64 	%rd67, %rd3, %rd66;
	ld.local.f32 	%f73, [%rd67];
	add.f32 	%f74, %f73, 0f3F800000;
	st.local.f32 	[%rd67], %f74;
	add.s64 	%rd68, %rd65, %rd61;
	ld.global.u32 	%r59, [%rd68];
	mul.wide.s32 	%rd69, %r59, 4;
	add.s64 	%rd70, %rd3, %rd69;
	ld.local.f32 	%f75, [%rd70];
	add.f32 	%f76, %f75, 0f3F800000;
	st.local.f32 	[%rd70], %f76;
	add.s64 	%rd71, %rd68, %rd61;
	ld.global.u32 	%r60, [%rd71];
	mul.wide.s32 	%rd72, %r60, 4;
	add.s64 	%rd73, %rd3, %rd72;
	ld.local.f32 	%f77, [%rd73];
	add.f32 	%f78, %f77, 0f3F800000;
	st.local.f32 	[%rd73], %f78;
	add.s64 	%rd74, %rd71, %rd61;
	ld.global.u32 	%r61, [%rd74];
	mul.wide.s32 	%rd75, %r61, 4;
	add.s64 	%rd76, %rd3, %rd75;
	ld.local.f32 	%f79, [%rd76];
	add.f32 	%f80, %f79, 0f3F800000;
	st.local.f32 	[%rd76], %f80;
	add.s64 	%rd77, %rd74, %rd61;
	ld.global.u32 	%r62, [%rd77];
	mul.wide.s32 	%rd78, %r62, 4;
	add.s64 	%rd79, %rd3, %rd78;
	ld.local.f32 	%f81, [%rd79];
	add.f32 	%f82, %f81, 0f3F800000;
	st.local.f32 	[%rd79], %f82;
	add.s64 	%rd80, %rd77, %rd61;
	ld.global.u32 	%r63, [%rd80];
	mul.wide.s32 	%rd81, %r63, 4;
	add.s64 	%rd82, %rd3, %rd81;
	ld.local.f32 	%f83, [%rd82];
	add.f32 	%f84, %f83, 0f3F800000;
	st.local.f32 	[%rd82], %f84;
	add.f32 	%f85, %f160, 0f3F800000;
	add.f32 	%f86, %f85, 0f3F800000;
	add.f32 	%f87, %f86, 0f3F800000;
	add.f32 	%f88, %f87, 0f3F800000;
	add.f32 	%f89, %f88, 0f3F800000;
	add.f32 	%f90, %f89, 0f3F800000;
	add.f32 	%f91, %f90, 0f3F800000;
	add.f32 	%f160, %f91, 0f3F800000;
	add.s32 	%r96, %r96, 8;
$L__BB0_7:
	setp.eq.s32 	%p6, %r11, 0;
	@%p6 bra 	$L__BB0_13;
	and.b32  	%r14, %r34, 3;
	setp.lt.u32 	%p7, %r11, 4;
	@%p7 bra 	$L__BB0_10;
	mad.lo.s32 	%r64, %r96, %r33, %r1;
	mul.wide.s32 	%rd83, %r64, 4;
	add.s64 	%rd84, %rd1, %rd83;
	ld.global.u32 	%r65, [%rd84];
	mul.wide.s32 	%rd85, %r65, 4;
	add.s64 	%rd86, %rd3, %rd85;
	ld.local.f32 	%f93, [%rd86];
	add.f32 	%f94, %f93, 0f3F800000;
	st.local.f32 	[%rd86], %f94;
	mul.wide.s32 	%rd87, %r33, 4;
	add.s64 	%rd88, %rd84, %rd87;
	ld.global.u32 	%r66, [%rd88];
	mul.wide.s32 	%rd89, %r66, 4;
	add.s64 	%rd90, %rd3, %rd89;
	ld.local.f32 	%f95, [%rd90];
	add.f32 	%f96, %f95, 0f3F800000;
	st.local.f32 	[%rd90], %f96;
	add.s64 	%rd91, %rd88, %rd87;
	ld.global.u32 	%r67, [%rd91];
	mul.wide.s32 	%rd92, %r67, 4;
	add.s64 	%rd93, %rd3, %rd92;
	ld.local.f32 	%f97, [%rd93];
	add.f32 	%f98, %f97, 0f3F800000;
	st.local.f32 	[%rd93], %f98;
	add.s64 	%rd94, %rd91, %rd87;
	ld.global.u32 	%r68, [%rd94];
	mul.wide.s32 	%rd95, %r68, 4;
	add.s64 	%rd96, %rd3, %rd95;
	ld.local.f32 	%f99, [%rd96];
	add.f32 	%f100, %f99, 0f3F800000;
	st.local.f32 	[%rd96], %f100;
	add.f32 	%f101, %f160, 0f3F800000;
	add.f32 	%f102, %f101, 0f3F800000;
	add.f32 	%f103, %f102, 0f3F800000;
	add.f32 	%f160, %f103, 0f3F800000;
	add.s32 	%r96, %r96, 4;
$L__BB0_10:
	setp.eq.s32 	%p8, %r14, 0;
	@%p8 bra 	$L__BB0_13;
	mad.lo.s32 	%r99, %r96, %r33, %r1;
	neg.s32 	%r98, %r14;
$L__BB0_12:
	.pragma "nounroll";
	add.f32 	%f160, %f160, 0f3F800000;
	mul.wide.s32 	%rd97, %r99, 4;
	add.s64 	%rd98, %rd1, %rd97;
	ld.global.u32 	%r69, [%rd98];
	mul.wide.s32 	%rd99, %r69, 4;
	add.s64 	%rd100, %rd3, %rd99;
	ld.local.f32 	%f104, [%rd100];
	add.f32 	%f105, %f104, 0f3F800000;
	st.local.f32 	[%rd100], %f105;
	add.s32 	%r99, %r99, %r33;
	add.s32 	%r98, %r98, 1;
	setp.ne.s32 	%p9, %r98, 0;
	@%p9 bra 	$L__BB0_12;
$L__BB0_13:
	ld.local.v2.f32 	{%f106, %f107}, [%rd3];
	div.rn.f32 	%f14, %f106, %f160;
	div.rn.f32 	%f108, %f107, %f160;
	setp.neu.f32 	%p10, %f14, 0f00000000;
	setp.neu.f32 	%p11, %f108, 0f00000000;
	and.pred  	%p12, %p10, %p11;
	@%p12 bra 	$L__BB0_15;
	mul.wide.s32 	%rd103, %r1, 4;
	add.s64 	%rd104, %rd2, %rd103;
	mov.b32 	%r92, 0;
	st.global.u32 	[%rd104], %r92;
	bra.uni 	$L__BB0_23;
$L__BB0_15:
	setp.lt.f32 	%p13, %f14, 0f00800000;
	mul.f32 	%f109, %f14, 0f4B000000;
	selp.f32 	%f110, %f109, %f14, %p13;
	selp.f32 	%f111, 0fC1B80000, 0f00000000, %p13;
	mov.b32 	%r71, %f110;
	add.s32 	%r72, %r71, -1059760811;
	and.b32  	%r73, %r72, -8388608;
	sub.s32 	%r74, %r71, %r73;
	mov.b32 	%f112, %r74;
	cvt.rn.f32.s32 	%f113, %r73;
	fma.rn.f32 	%f114, %f113, 0f34000000, %f111;
	add.f32 	%f115, %f112, 0fBF800000;
	fma.rn.f32 	%f116, %f115, 0fBE055027, 0f3E1039F6;
	fma.rn.f32 	%f117, %f116, %f115, 0fBDF8CDCC;
	fma.rn.f32 	%f118, %f117, %f115, 0f3E0F2955;
	fma.rn.f32 	%f119, %f118, %f115, 0fBE2AD8B9;
	fma.rn.f32 	%f120, %f119, %f115, 0f3E4CED0B;
	fma.rn.f32 	%f121, %f120, %f115, 0fBE7FFF22;
	fma.rn.f32 	%f122, %f121, %f115, 0f3EAAAA78;
	fma.rn.f32 	%f123, %f122, %f115, 0fBF000000;
	mul.f32 	%f124, %f115, %f123;
	fma.rn.f32 	%f125, %f124, %f115, %f115;
	fma.rn.f32 	%f126, %f114, 0f3F317218, %f125;
	setp.gt.u32 	%p14, %r71, 2139095039;
	fma.rn.f32 	%f127, %f110, 0f7F800000, 0f7F800000;
	selp.f32 	%f128, %f127, %f126, %p14;
	setp.eq.f32 	%p15, %f110, 0f00000000;
	selp.f32 	%f16, 0fFF800000, %f128, %p15;
	mov.f64 	%fd51, 0d4000000000000000;
	{
	.reg .b32 %temp; 
	mov.b64 	{%temp, %r100}, %fd51;
	}
	{
	.reg .b32 %temp; 
	mov.b64 	{%r101, %temp}, %fd51;
	}
	setp.gt.s32 	%p16, %r100, 1048575;
	mov.b32 	%r102, -1023;
	@%p16 bra 	$L__BB0_17;
	mov.f64 	%fd51, 0d4360000000000000;
	{
	.reg .b32 %temp; 
	mov.b64 	{%temp, %r100}, %fd51;
	}
	{
	.reg .b32 %temp; 
	mov.b64 	{%r101, %temp}, %fd51;
	}
	mov.b32 	%r102, -1077;
$L__BB0_17:
	add.s32 	%r76, %r100, -1;
	setp.gt.u32 	%p17, %r76, 2146435070;
	@%p17 bra 	$L__BB0_21;
	shr.u32 	%r79, %r100, 20;
	add.s32 	%r103, %r102, %r79;
	and.b32  	%r80, %r100, 1048575;
	or.b32  	%r81, %r80, 1072693248;
	mov.b64 	%fd52, {%r101, %r81};
	setp.lt.u32 	%p19, %r81, 1073127583;
	@%p19 bra 	$L__BB0_20;
	{
	.reg .b32 %temp; 
	mov.b64 	{%r82, %temp}, %fd52;
	}
	{
	.reg .b32 %temp; 
	mov.b64 	{%temp, %r83}, %fd52;
	}
	add.s32 	%r84, %r83, -1048576;
	mov.b64 	%fd52, {%r82, %r84};
	add.s32 	%r103, %r103, 1;
$L__BB0_20:
	add.f64 	%fd11, %fd52, 0dBFF0000000000000;
	add.f64 	%fd12, %fd52, 0d3FF0000000000000;
	rcp.approx.ftz.f64 	%fd13, %fd12;
	neg.f64 	%fd14, %fd12;
	fma.rn.f64 	%fd15, %fd14, %fd13, 0d3FF0000000000000;
	fma.rn.f64 	%fd16, %fd15, %fd15, %fd15;
	fma.rn.f64 	%fd17, %fd16, %fd13, %fd13;
	mul.f64 	%fd18, %fd11, %fd17;
	fma.rn.f64 	%fd19, %fd11, %fd17, %fd18;
	mul.f64 	%fd20, %fd19, %fd19;
	fma.rn.f64 	%fd21, %fd20, 0d3EB1380B3AE80F1E, 0d3ED0EE258B7A8B04;
	fma.rn.f64 	%fd22, %fd21, %fd20, 0d3EF3B2669F02676F;
	fma.rn.f64 	%fd23, %fd22, %fd20, 0d3F1745CBA9AB0956;
	fma.rn.f64 	%fd24, %fd23, %fd20, 0d3F3C71C72D1B5154;
	fma.rn.f64 	%fd25, %fd24, %fd20, 0d3F624924923BE72D;
	fma.rn.f64 	%fd26, %fd25, %fd20, 0d3F8999999999A3C4;
	fma.rn.f64 	%fd27, %fd26, %fd20, 0d3FB5555555555554;
	sub.f64 	%fd28, %fd11, %fd19;
	add.f64 	%fd29, %fd28, %fd28;
	neg.f64 	%fd30, %fd19;
	fma.rn.f64 	%fd31, %fd30, %fd11, %fd29;
	mul.f64 	%fd32, %fd17, %fd31;
	mul.f64 	%fd33, %fd20, %fd27;
	fma.rn.f64 	%fd34, %fd33, %fd19, %fd32;
	xor.b32  	%r85, %r103, -2147483648;
	mov.b32 	%r86, 1127219200;
	mov.b64 	%fd35, {%r85, %r86};
	mov.b32 	%r87, -2147483648;
	mov.b64 	%fd36, {%r87, %r86};
	sub.f64 	%fd37, %fd35, %fd36;
	fma.rn.f64 	%fd38, %fd37, 0d3FE62E42FEFA39EF, %fd19;
	fma.rn.f64 	%fd39, %fd37, 0dBFE62E42FEFA39EF, %fd38;
	sub.f64 	%fd40, %fd39, %fd19;
	sub.f64 	%fd41, %fd34, %fd40;
	fma.rn.f64 	%fd42, %fd37, 0d3C7ABC9E3B39803F, %fd41;
	add.f64 	%fd53, %fd38, %fd42;
	bra.uni 	$L__BB0_22;
$L__BB0_21:
	fma.rn.f64 	%fd10, %fd51, 0d7FF0000000000000, 0d7FF0000000000000;
	{
	.reg .b32 %temp; 
	mov.b64 	{%temp, %r77}, %fd51;
	}
	and.b32  	%r78, %r77, 2147483647;
	setp.eq.s32 	%p18, %r78, 0;
	selp.f64 	%fd53, 0dFFF0000000000000, %fd10, %p18;
$L__BB0_22:
	cvt.f64.f32 	%fd43, %f16;
	div.rn.f64 	%fd44, %fd43, %fd53;
	cvt.f64.f32 	%fd45, %f14;
	cvt.f64.f32 	%fd46, %f108;
	setp.lt.f32 	%p20, %f108, 0f00800000;
	mul.f32 	%f129, %f108, 0f4B000000;
	selp.f32 	%f130, %f129, %f108, %p20;
	selp.f32 	%f131, 0fC1B80000, 0f00000000, %p20;
	mov.b32 	%r88, %f130;
	add.s32 	%r89, %r88, -1059760811;
	and.b32  	%r90, %r89, -8388608;
	sub.s32 	%r91, %r88, %r90;
	mov.b32 	%f132, %r91;
	cvt.rn.f32.s32 	%f133, %r90;
	fma.rn.f32 	%f134, %f133, 0f34000000, %f131;
	add.f32 	%f135, %f132, 0fBF800000;
	fma.rn.f32 	%f136, %f135, 0fBE055027, 0f3E1039F6;
	fma.rn.f32 	%f137, %f136, %f135, 0fBDF8CDCC;
	fma.rn.f32 	%f138, %f137, %f135, 0f3E0F2955;
	fma.rn.f32 	%f139, %f138, %f135, 0fBE2AD8B9;
	fma.rn.f32 	%f140, %f139, %f135, 0f3E4CED0B;
	fma.rn.f32 	%f141, %f140, %f135, 0fBE7FFF22;
	fma.rn.f32 	%f142, %f141, %f135, 0f3EAAAA78;
	fma.rn.f32 	%f143, %f142, %f135, 0fBF000000;
	mul.f32 	%f144, %f135, %f143;
	fma.rn.f32 	%f145, %f144, %f135, %f135;
	fma.rn.f32 	%f146, %f134, 0f3F317218, %f145;
	setp.gt.u32 	%p21, %r88, 2139095039;
	fma.rn.f32 	%f147, %f130, 0f7F800000, 0f7F800000;
	selp.f32 	%f148, %f147, %f146, %p21;
	setp.eq.f32 	%p22, %f130, 0f00000000;
	selp.f32 	%f149, 0fFF800000, %f148, %p22;
	cvt.f64.f32 	%fd47, %f149;
	div.rn.f64 	%fd48, %fd47, %fd53;
	mul.f64 	%fd49, %fd48, %fd46;
	fma.rn.f64 	%fd50, %fd44, %fd45, %fd49;
	cvt.rn.f32.f64 	%f150, %fd50;
	neg.f32 	%f151, %f150;
	mul.wide.s32 	%rd101, %r1, 4;
	add.s64 	%rd102, %rd2, %rd101;
	st.global.f32 	[%rd102], %f151;
$L__BB0_23:
	ret;

}


// ===== COMPILED SASS (sm_100) =====

	.target	sm_100

	.elftype	@"ET_EXEC"


//--------------------- .note.nv.tkinfo           --------------------------
	.section	.note.nv.tkinfo,"",@"SHT_NOTE"
	.sectionflags	@"SHF_NOTE_NV_TKINFO"
	.tkinfo
        /*0018*/ 	.word	0x00000002
        /*0030*/ 	.string	""
        /*0030*/ 	.string	"ptxas"
        /*0030*/ 	.string	"Cuda compilation tools, release 13.0, V13.0.88"
        /*0030*/ 	.string	"Build cuda_13.0.r13.0/compiler.36424714_0"
        /*0030*/ 	.string	"-arch sm_100 -m 64 "



//--------------------- .note.nv.cuinfo           --------------------------
	.section	.note.nv.cuinfo,"",@"SHT_NOTE"
	.sectionflags	@"SHF_NOTE_NV_CUINFO"
        /*0018*/ 	.short	0x0002
        /*001a*/ 	.short	0x0064
        /*001c*/ 	.short	0x0082
	.zero		2


//--------------------- .nv.info                  --------------------------
	.section	.nv.info,"",@"SHT_CUDA_INFO"
	.align	4


	//----- nvinfo : EIATTR_REGCOUNT
	.align		4
        /*0000*/ 	.byte	0x04, 0x2f
        /*0002*/ 	.short	(.L_1 - .L_0)
	.align		4
.L_0:
        /*0004*/ 	.word	index@(_Z23BinarySiteEntropyKernelPiiiPf)
        /*0008*/ 	.word	0x00000022


	//----- nvinfo : EIATTR_FRAME_SIZE
	.align		4
.L_1:
        /*000c*/ 	.byte	0x04, 0x11
        /*000e*/ 	.short	(.L_3 - .L_2)
	.align		4
.L_2:
        /*0010*/ 	.word	index@($__internal_1_$__cuda_sm3x_div_rn_noftz_f32_slowpath)
        /*0014*/ 	.word	0x00000000


	//----- nvinfo : EIATTR_FRAME_SIZE
	.align		4
.L_3:
        /*0018*/ 	.byte	0x04, 0x11
        /*001a*/ 	.short	(.L_5 - .L_4)
	.align		4
.L_4:
        /*001c*/ 	.word	index@($__internal_0_$__cuda_sm20_div_rn_f64_full)
        /*0020*/ 	.word	0x00000000


	//----- nvinfo : EIATTR_FRAME_SIZE
	.align		4
.L_5:
        /*0024*/ 	.byte	0x04, 0x11
        /*0026*/ 	.short	(.L_7 - .L_6)
	.align		4
.L_6:
        /*0028*/ 	.word	index@(_Z23BinarySiteEntropyKernelPiiiPf)
        /*002c*/ 	.word	0x00000000


	//----- nvinfo : EIATTR_MIN_STACK_SIZE
	.align		4
.L_7:
        /*0030*/ 	.byte	0x04, 0x12
        /*0032*/ 	.short	(.L_9 - .L_8)
	.align		4
.L_8:
        /*0034*/ 	.word	index@(_Z23BinarySiteEntropyKernelPiiiPf)
        /*0038*/ 	.word	0x00000000
.L_9:


//--------------------- .nv.compat                --------------------------
	.section	.nv.compat,"",@"SHT_CUDA_COMPAT_INFO"
	.align	4
        /*0000*/ 	.byte	0x02, 0x09, 0x00, 0x00, 0x02, 0x02, 0x01, 0x00, 0x02, 0x05, 0x05, 0x00, 0x03, 0x07, 0x01, 0x01
        /*0010*/ 	.byte	0x02, 0x03, 0x00, 0x00, 0x02, 0x06, 0x01, 0x00, 0x04, 0x0b, 0x08, 0x00, 0x01, 0x00, 0x00, 0x00
        /*0020*/ 	.byte	0x00, 0x00, 0x00, 0x00


//--------------------- .nv.info._Z23BinarySiteEntropyKernelPiiiPf --------------------------
	.section	.nv.info._Z23BinarySiteEntropyKernelPiiiPf,"",@"SHT_CUDA_INFO"
	.sectionflags	@""
	.align	4


	//----- nvinfo : EIATTR_CUDA_API_VERSION
	.align		4
        /*0000*/ 	.byte	0x04, 0x37
        /*0002*/ 	.short	(.L_11 - .L_10)
.L_10:
        /*0004*/ 	.word	0x00000082


	//----- nvinfo : EIATTR_KPARAM_INFO
	.align		4
.L_11:
        /*0008*/ 	.byte	0x04, 0x17
        /*000a*/ 	.short	(.L_13 - .L_12)
.L_12:
        /*000c*/ 	.word	0x00000000
        /*0010*/ 	.short	0x0003
        /*0012*/ 	.short	0x0010
        /*0014*/ 	.byte	0x00, 0xf5, 0x21, 0x00


	//----- nvinfo : EIATTR_KPARAM_INFO
	.align		4
.L_13:
        /*0018*/ 	.byte	0x04, 0x17
        /*001a*/ 	.short	(.L_15 - .L_14)
.L_14:
        /*001c*/ 	.word	0x00000000
        /*0020*/ 	.short	0x0002
        /*0022*/ 	.short	0x000c
        /*0024*/ 	.byte	0x00, 0xf0, 0x11, 0x00


	//----- nvinfo : EIATTR_KPARAM_INFO
	.align		4
.L_15:
        /*0028*/ 	.byte	0x04, 0x17
        /*002a*/ 	.short	(.L_17 - .L_16)
.L_16:
        /*002c*/ 	.word	0x00000000
        /*0030*/ 	.short	0x0001
        /*0032*/ 	.short	0x0008
        /*0034*/ 	.byte	0x00, 0xf0, 0x11, 0x00


	//----- nvinfo : EIATTR_KPARAM_INFO
	.align		4
.L_17:
        /*0038*/ 	.byte	0x04, 0x17
        /*003a*/ 	.short	(.L_19 - .L_18)
.L_18:
        /*003c*/ 	.word	0x00000000
        /*0040*/ 	.short	0x0000
        /*0042*/ 	.short	0x0000
        /*0044*/ 	.byte	0x00, 0xf5, 0x21, 0x00


	//----- nvinfo : EIATTR_SPARSE_MMA_MASK
	.align		4
.L_19:
        /*0048*/ 	.byte	0x03, 0x50
        /*004a*/ 	.short	0x0000


	//----- nvinfo : EIATTR_MAXREG_COUNT
	.align		4
        /*004c*/ 	.byte	0x03, 0x1b
        /*004e*/ 	.short	0x00ff


	//----- nvinfo : EIATTR_MERCURY_ISA_VERSION
	.align		4
        /*0050*/ 	.byte	0x03, 0x5f
        /*0052*/ 	.short	0x0101


	//----- nvinfo : EIATTR_VRC_CTA_INIT_COUNT
	.align		4
        /*0054*/ 	.byte	0x02, 0x4a
	.zero		1
	.zero		1


	//----- nvinfo : EIATTR_EXIT_INSTR_OFFSETS
	.align		4
        /*0058*/ 	.byte	0x04, 0x1c
        /*005a*/ 	.short	(.L_21 - .L_20)


	//   ....[0]....
.L_20:
        /*005c*/ 	.word	0x00001960


	//   ....[1]....
        /*0060*/ 	.word	0x000023c0


	//----- nvinfo : EIATTR_CRS_STACK_SIZE
	.align		4
.L_21:
        /*0064*/ 	.byte	0x04, 0x1e
        /*0066*/ 	.short	(.L_23 - .L_22)
.L_22:
        /*0068*/ 	.word	0x00000000


	//----- nvinfo : EIATTR_CBANK_PARAM_SIZE
	.align		4
.L_23:
        /*006c*/ 	.byte	0x03, 0x19
        /*006e*/ 	.short	0x0018


	//----- nvinfo : EIATTR_PARAM_CBANK
	.align		4
        /*0070*/ 	.byte	0x04, 0x0a
        /*0072*/ 	.short	(.L_25 - .L_24)
	.align		4
.L_24:
        /*0074*/ 	.word	index@(.nv.constant0._Z23BinarySiteEntropyKernelPiiiPf)
        /*0078*/ 	.short	0x0380
        /*007a*/ 	.short	0x0018


	//----- nvinfo : EIATTR_SW_WAR
	.align		4
.L_25:
        /*007c*/ 	.byte	0x04, 0x36
        /*007e*/ 	.short	(.L_27 - .L_26)
.L_26:
        /*0080*/ 	.word	0x00000008
.L_27:


//--------------------- .nv.callgraph             --------------------------
	.section	.nv.callgraph,"",@"SHT_CUDA_CALLGRAPH"
	.align	4
	.sectionentsize	8
	.align		4
        /*0000*/ 	.word	0x00000000
	.align		4
        /*0004*/ 	.word	0xffffffff
	.align		4
        /*0008*/ 	.word	0x00000000
	.align		4
        /*000c*/ 	.word	0xfffffffe
	.align		4
        /*0010*/ 	.word	0x00000000
	.align		4
        /*0014*/ 	.word	0xfffffffd
	.align		4
        /*0018*/ 	.word	0x00000000
	.align		4
        /*001c*/ 	.word	0xfffffffc


//--------------------- .text._Z23BinarySiteEntropyKernelPiiiPf --------------------------
	.section	.text._Z23BinarySiteEntropyKernelPiiiPf,"ax",@progbits
	.align	128
        .global         _Z23BinarySiteEntropyKernelPiiiPf
        .type           _Z23BinarySiteEntropyKernelPiiiPf,@function
        .size           _Z23BinarySiteEntropyKernelPiiiPf,(.L_x_32 - _Z23BinarySiteEntropyKernelPiiiPf)
        .other          _Z23BinarySiteEntropyKernelPiiiPf,@"STO_CUDA_ENTRY STV_DEFAULT"
_Z23BinarySiteEntropyKernelPiiiPf:
.text._Z23BinarySiteEntropyKernelPiiiPf:
[----:B------:R-:W-:Y:S01]  /*0000*/  LDC R1, c[0x0][0x37c] ;  /* 0x0000df00ff017b82 */ /* 0x000fe20000000800 */
[----:B------:R-:W0:Y:S01]  /*0010*/  S2R R2, SR_TID.X ;  /* 0x0000000000027919 */ /* 0x000e220000002100 */
[----:B------:R-:W1:Y:S06]  /*0020*/  LDCU UR5, c[0x0][0x38c] ;  /* 0x00007180ff0577ac */ /* 0x000e6c0008000800 */
[----:B------:R-:W0:Y:S01]  /*0030*/  S2UR UR4, SR_CTAID.X ;  /* 0x00000000000479c3 */ /* 0x000e220000002500 */
[----:B------:R-:W-:Y:S02]  /*0040*/  HFMA2 R9, -RZ, RZ, 0, 0 ;  /* 0x00000000ff097431 */ /* 0x000fe400000001ff */
[----:B------:R-:W-:Y:S01]  /*0050*/  IMAD.MOV.U32 R0, RZ, RZ, RZ ;  /* 0x000000ffff007224 */ /* 0x000fe200078e00ff */
[----:B------:R-:W2:Y:S04]  /*0060*/  LDCU.64 UR8, c[0x0][0x358] ;  /* 0x00006b00ff0877ac */ /* 0x000ea80008000a00 */
[----:B------:R-:W0:Y:S01]  /*0070*/  LDC R3, c[0x0][0x360] ;  /* 0x0000d800ff037b82 */ /* 0x000e220000000800 */
[----:B-1----:R-:W-:Y:S01]  /*0080*/  UISETP.GE.AND UP0, UPT, UR5, 0x1, UPT ;  /* 0x000000010500788c */ /* 0x002fe2000bf06270 */
[----:B0-----:R-:W-:-:S02]  /*0090*/  IMAD R2, R3, UR4, R2 ;  /* 0x0000000403027c24 */ /* 0x001fc4000f8e0202 */
[----:B------:R-:W-:-:S06]  /*00a0*/  IMAD.MOV.U32 R3, RZ, RZ, RZ ;  /* 0x000000ffff037224 */ /* 0x000fcc00078e00ff */
[----:B--2---:R-:W-:Y:S05]  /*00b0*/  BRA.U !UP0, `(.L_x_0) ;  /* 0x0000001508a87547 */ /* 0x004fea000b800000 */
[----:B------:R-:W-:Y:S01]  /*00c0*/  UISETP.GE.U32.AND UP1, UPT, UR5, 0x10, UPT ;  /* 0x000000100500788c */ /* 0x000fe2000bf26070 */
[----:B------:R-:W-:Y:S01]  /*00d0*/  IMAD.MOV.U32 R9, RZ, RZ, RZ ;  /* 0x000000ffff097224 */ /* 0x000fe200078e00ff */
[----:B------:R-:W-:Y:S01]  /*00e0*/  ULOP3.LUT UR6, UR5, 0xf, URZ, 0xc0, !UPT ;  /* 0x0000000f05067892 */ /* 0x000fe2000f8ec0ff */
[----:B------:R-:W-:-:S03]  /*00f0*/  UMOV UR4, URZ ;  /* 0x000000ff00047c82 */ /* 0x000fc60008000000 */
[----:B------:R-:W-:-:S03]  /*0100*/  UISETP.NE.AND UP0, UPT, UR6, URZ, UPT ;  /* 0x000000ff0600728c */ /* 0x000fc6000bf05270 */
[----:B------:R-:W-:Y:S08]  /*0110*/  BRA.U !UP1, `(.L_x_1) ;  /* 0x0000000909e87547 */ /* 0x000ff0000b800000 */
[----:B------:R-:W0:Y:S01]  /*0120*/  LDC R5, c[0x0][0x388] ;  /* 0x0000e200ff057b82 */ /* 0x000e220000000800 */
[----:B------:R-:W-:Y:S01]  /*0130*/  ULOP3.LUT UR4, UR5, 0x7ffffff0, URZ, 0xc0, !UPT ;  /* 0x7ffffff005047892 */ /* 0x000fe2000f8ec0ff */
[----:B------:R-:W-:Y:S01]  /*0140*/  IMAD.MOV.U32 R9, RZ, RZ, RZ ;  /* 0x000000ffff097224 */ /* 0x000fe200078e00ff */
[----:B------:R-:W-:Y:S02]  /*0150*/  MOV R4, R2 ;  /* 0x0000000200047202 */ /* 0x000fe40000000f00 */
[----:B------:R-:W-:-:S03]  /*0160*/  UIADD3 UR7, UPT, UPT, -UR4, URZ, URZ ;  /* 0x000000ff04077290 */ /* 0x000fc6000fffe1ff */
[----:B------:R-:W1:Y:S09]  /*0170*/  LDC.64 R14, c[0x0][0x380] ;  /* 0x0000e000ff0e7b82 */ /* 0x000e720000000a00 */
.L_x_2:
[----:B-1----:R-:W-:-:S05]  /*0180*/  IMAD.WIDE R12, R4, 0x4, R14 ;  /* 0x00000004040c7825 */ /* 0x002fca00078e020e */
[----:B------:R-:W2:Y:S01]  /*0190*/  LDG.E R6, desc[UR8][R12.64] ;  /* 0x000000080c067981 */ /* 0x000ea2000c1e1900 */
[----:B0-----:R-:W-:-:S05]  /*01a0*/  IMAD.WIDE R16, R5, 0x4, R12 ;  /* 0x0000000405107825 */ /* 0x001fca00078e020c */
[----:B------:R0:W3:Y:S01]  /*01b0*/  LDG.E R7, desc[UR8][R16.64] ;  /* 0x0000000810077981 */ /* 0x0000e2000c1e1900 */
[----:B------:R-:W-:-:S05]  /*01c0*/  IMAD.WIDE R22, R5, 0x4, R16 ;  /* 0x0000000405167825 */ /* 0x000fca00078e0210 */
[----:B------:R-:W4:Y:S01]  /*01d0*/  LDG.E R8, desc[UR8][R22.64] ;  /* 0x0000000816087981 */ /* 0x000f22000c1e1900 */
[----:B------:R-:W-:-:S05]  /*01e0*/  IMAD.WIDE R26, R5, 0x4, R22 ;  /* 0x00000004051a7825 */ /* 0x000fca00078e0216 */
[----:B------:R-:W5:Y:S01]  /*01f0*/  LDG.E R10, desc[UR8][R26.64] ;  /* 0x000000081a0a7981 */ /* 0x000f62000c1e1900 */
[----:B------:R-:W-:-:S05]  /*0200*/  IMAD.WIDE R28, R5, 0x4, R26 ;  /* 0x00000004051c7825 */ /* 0x000fca00078e021a */
[----:B------:R-:W5:Y:S01]  /*0210*/  LDG.E R21, desc[UR8][R28.64] ;  /* 0x000000081c157981 */ /* 0x000f62000c1e1900 */
[----:B------:R-:W-:-:S05]  /*0220*/  IMAD.WIDE R30, R5, 0x4, R28 ;  /* 0x00000004051e7825 */ /* 0x000fca00078e021c */
[----:B------:R-:W5:Y:S01]  /*0230*/  LDG.E R20, desc[UR8][R30.64] ;  /* 0x000000081e147981 */ /* 0x000f62000c1e1900 */
[----:B------:R-:W-:-:S05]  /*0240*/  IMAD.WIDE R24, R5, 0x4, R30 ;  /* 0x0000000405187825 */ /* 0x000fca00078e021e */
[----:B------:R-:W5:Y:S01]  /*0250*/  LDG.E R19, desc[UR8][R24.64] ;  /* 0x0000000818137981 */ /* 0x000f62000c1e1900 */
[----:B0-----:R-:W-:-:S05]  /*0260*/  IMAD.WIDE R16, R5, 0x4, R24 ;  /* 0x0000000405107825 */ /* 0x001fca00078e0218 */
[----:B------:R0:W5:Y:S02]  /*0270*/  LDG.E R18, desc[UR8][R16.64] ;  /* 0x0000000810127981 */ /* 0x000164000c1e1900 */
        /* <DEDUP_REMOVED lines=15> */
[----:B------:R-:W5:Y:S01]  /*0370*/  LDG.E R26, desc[UR8][R16.64] ;  /* 0x00000008101a7981 */ /* 0x000f62000c1e1900 */
[----:B------:R-:W-:Y:S01]  /*0380*/  FADD R9, R9, 1 ;  /* 0x3f80000009097421 */ /* 0x000fe20000000000 */
[----:B------:R-:W-:Y:S01]  /*0390*/  UIADD3 UR7, UPT, UPT, UR7, 0x10, URZ ;  /* 0x0000001007077890 */ /* 0x000fe2000fffe0ff */
[----:B------:R-:W-:Y:S02]  /*03a0*/  LEA R4, R5, R4, 0x4 ;  /* 0x0000000405047211 */ /* 0x000fe400078e20ff */
[----:B------:R-:W-:Y:S01]  /*03b0*/  FADD R9, R9, 1 ;  /* 0x3f80000009097421 */ /* 0x000fe20000000000 */
[----:B------:R-:W-:-:S03]  /*03c0*/  UISETP.NE.AND UP1, UPT, UR7, URZ, UPT ;  /* 0x000000ff0700728c */ /* 0x000fc6000bf25270 */
[----:B------:R-:W-:-:S04]  /*03d0*/  FADD R9, R9, 1 ;  /* 0x3f80000009097421 */ /* 0x000fc80000000000 */
        /* <DEDUP_REMOVED lines=12> */
[----:B------:R-:W-:Y:S01]  /*04a0*/  FADD R9, R9, 1 ;  /* 0x3f80000009097421 */ /* 0x000fe20000000000 */
[----:B--2---:R-:W-:-:S05]  /*04b0*/  IMAD.SHL.U32 R6, R6, 0x4, RZ ;  /* 0x0000000406067824 */ /* 0x004fca00078e00ff */
[C---:B------:R-:W-:Y:S02]  /*04c0*/  ISETP.EQ.AND P2, PT, R6.reuse, RZ, PT ;  /* 0x000000ff0600720c */ /* 0x040fe40003f42270 */
[----:B------:R-:W-:Y:S02]  /*04d0*/  ISETP.EQ.AND P3, PT, R6, 0x4, PT ;  /* 0x000000040600780c */ /* 0x000fe40003f62270 */
[----:B---3--:R-:W-:Y:S01]  /*04e0*/  SHF.L.U32 R7, R7, 0x2, RZ ;  /* 0x0000000207077819 */ /* 0x008fe200000006ff */
[----:B----4-:R-:W-:-:S03]  /*04f0*/  IMAD.SHL.U32 R8, R8, 0x4, RZ ;  /* 0x0000000408087824 */ /* 0x010fc600078e00ff */
[C---:B------:R-:W-:Y:S02]  /*0500*/  ISETP.EQ.AND P0, PT, R7.reuse, RZ, PT ;  /* 0x000000ff0700720c */ /* 0x040fe40003f02270 */
[----:B------:R-:W-:-:S03]  /*0510*/  ISETP.EQ.AND P1, PT, R7, 0x4, PT ;  /* 0x000000040700780c */ /* 0x000fc60003f22270 */
[----:B------:R-:W-:Y:S02]  /*0520*/  @P2 IMAD.MOV.U32 R6, RZ, RZ, R3 ;  /* 0x000000ffff062224 */ /* 0x000fe400078e0003 */
[----:B------:R-:W-:Y:S02]  /*0530*/  @P3 IMAD.MOV.U32 R6, RZ, RZ, R0 ;  /* 0x000000ffff063224 */ /* 0x000fe400078e0000 */
[----:B-----5:R-:W-:Y:S02]  /*0540*/  IMAD.SHL.U32 R10, R10, 0x4, RZ ;  /* 0x000000040a0a7824 */ /* 0x020fe400078e00ff */
[----:B------:R-:W-:Y:S01]  /*0550*/  FADD R6, R6, 1 ;  /* 0x3f80000006067421 */ /* 0x000fe20000000000 */
[----:B------:R-:W-:-:S03]  /*0560*/  SHF.L.U32 R21, R21, 0x2, RZ ;  /* 0x0000000215157819 */ /* 0x000fc600000006ff */
[----:B------:R-:W-:Y:S01]  /*0570*/  @P2 IMAD.MOV.U32 R3, RZ, RZ, R6 ;  /* 0x000000ffff032224 */ /* 0x000fe200078e0006 */
[----:B------:R-:W-:Y:S01]  /*0580*/  @P3 MOV R0, R6 ;  /* 0x0000000600003202 */ /* 0x000fe20000000f00 */
[----:B------:R-:W-:Y:S01]  /*0590*/  IMAD.SHL.U32 R20, R20, 0x4, RZ ;  /* 0x0000000414147824 */ /* 0x000fe200078e00ff */
[C---:B------:R-:W-:Y:S01]  /*05a0*/  ISETP.EQ.AND P2, PT, R8.reuse, RZ, PT ;  /* 0x000000ff0800720c */ /* 0x040fe20003f42270 */
[----:B------:R-:W-:Y:S01]  /*05b0*/  @P0 IMAD.MOV.U32 R6, RZ, RZ, R3 ;  /* 0x000000ffff060224 */ /* 0x000fe200078e0003 */
[----:B------:R-:W-:Y:S02]  /*05c0*/  @P1 MOV R6, R0 ;  /* 0x0000000000061202 */ /* 0x000fe40000000f00 */
[----:B------:R-:W-:Y:S01]  /*05d0*/  ISETP.EQ.AND P3, PT, R8, 0x4, PT ;  /* 0x000000040800780c */ /* 0x000fe20003f62270 */
[----:B------:R-:W-:Y:S02]  /*05e0*/  IMAD.SHL.U32 R19, R19, 0x4, RZ ;  /* 0x0000000413137824 */ /* 0x000fe400078e00ff */
[----:B------:R-:W-:-:S04]  /*05f0*/  FADD R6, R6, 1 ;  /* 0x3f80000006067421 */ /* 0x000fc80000000000 */
[--C-:B------:R-:W-:Y:S01]  /*0600*/  @P0 IMAD.MOV.U32 R3, RZ, RZ, R6.reuse ;  /* 0x000000ffff030224 */ /* 0x100fe200078e0006 */
[C---:B------:R-:W-:Y:S01]  /*0610*/  ISETP.EQ.AND P0, PT, R10.reuse, RZ, PT ;  /* 0x000000ff0a00720c */ /* 0x040fe20003f02270 */
[----:B------:R-:W-:Y:S01]  /*0620*/  @P1 IMAD.MOV.U32 R0, RZ, RZ, R6 ;  /* 0x000000ffff001224 */ /* 0x000fe200078e0006 */
[----:B------:R-:W-:Y:S02]  /*0630*/  ISETP.EQ.AND P1, PT, R10, 0x4, PT ;  /* 0x000000040a00780c */ /* 0x000fe40003f22270 */
[----:B------:R-:W-:Y:S01]  /*0640*/  @P2 MOV R6, R3 ;  /* 0x0000000300062202 */ /* 0x000fe20000000f00 */
[----:B------:R-:W-:Y:S01]  /*0650*/  @P3 IMAD.MOV.U32 R6, RZ, RZ, R0 ;  /* 0x000000ffff063224 */ /* 0x000fe200078e0000 */
[----:B------:R-:W-:-:S03]  /*0660*/  SHF.L.U32 R18, R18, 0x2, RZ ;  /* 0x0000000212127819 */ /* 0x000fc600000006ff */
[----:B------:R-:W-:-:S04]  /*0670*/  FADD R6, R6, 1 ;  /* 0x3f80000006067421 */ /* 0x000fc80000000000 */
[----:B------:R-:W-:Y:S01]  /*0680*/  @P3 IMAD.MOV.U32 R0, RZ, RZ, R6 ;  /* 0x000000ffff003224 */ /* 0x000fe200078e0006 */
[----:B------:R-:W-:Y:S01]  /*0690*/  @P2 MOV R3, R6 ;  /* 0x0000000600032202 */ /* 0x000fe20000000f00 */
[----:B------:R-:W-:Y:S01]  /*06a0*/  IMAD.SHL.U32 R13, R13, 0x4, RZ ;  /* 0x000000040d0d7824 */ /* 0x000fe200078e00ff */
[C---:B------:R-:W-:Y:S02]  /*06b0*/  ISETP.EQ.AND P2, PT, R21.reuse, RZ, PT ;  /* 0x000000ff1500720c */ /* 0x040fe40003f42270 */
[----:B------:R-:W-:Y:S01]  /*06c0*/  ISETP.EQ.AND P3, PT, R21, 0x4, PT ;  /* 0x000000041500780c */ /* 0x000fe20003f62270 */
[----:B------:R-:W-:Y:S02]  /*06d0*/  @P0 IMAD.MOV.U32 R6, RZ, RZ, R3 ;  /* 0x000000ffff060224 */ /* 0x000fe400078e0003 */
[----:B------:R-:W-:-:S04]  /*06e0*/  @P1 IMAD.MOV.U32 R6, RZ, RZ, R0 ;  /* 0x000000ffff061224 */ /* 0x000fc800078e0000 */
[----:B------:R-:W-:-:S04]  /*06f0*/  FADD R6, R6, 1 ;  /* 0x3f80000006067421 */ /* 0x000fc80000000000 */
[----:B------:R-:W-:Y:S01]  /*0700*/  @P0 IMAD.MOV.U32 R3, RZ, RZ, R6 ;  /* 0x000000ffff030224 */ /* 0x000fe200078e0006 */
[----:B------:R-:W-:Y:S01]  /*0710*/  @P1 MOV R0, R6 ;  /* 0x0000000600001202 */ /* 0x000fe20000000f00 */
[----:B------:R-:W-:Y:S01]  /*0720*/  IMAD.SHL.U32 R12, R12, 0x4, RZ ;  /* 0x000000040c0c7824 */ /* 0x000fe200078e00ff */
[C---:B------:R-:W-:Y:S01]  /*0730*/  ISETP.EQ.AND P0, PT, R20.reuse, RZ, PT ;  /* 0x000000ff1400720c */ /* 0x040fe20003f02270 */
[----:B------:R-:W-:Y:S01]  /*0740*/  @P2 IMAD.MOV.U32 R6, RZ, RZ, R3 ;  /* 0x000000ffff062224 */ /* 0x000fe200078e0003 */
[----:B------:R-:W-:Y:S02]  /*0750*/  @P3 MOV R6, R0 ;  /* 0x0000000000063202 */ /* 0x000fe40000000f00 */
[----:B------:R-:W-:-:S03]  /*0760*/  ISETP.EQ.AND P1, PT, R20, 0x4, PT ;  /* 0x000000041400780c */ /* 0x000fc60003f22270 */
[----:B------:R-:W-:-:S04]  /*0770*/  FADD R6, R6, 1 ;  /* 0x3f80000006067421 */ /* 0x000fc80000000000 */
[--C-:B------:R-:W-:Y:S01]  /*0780*/  @P2 IMAD.MOV.U32 R3, RZ, RZ, R6.reuse ;  /* 0x000000ffff032224 */ /* 0x100fe200078e0006 */
[C---:B------:R-:W-:Y:S01]  /*0790*/  ISETP.EQ.AND P2, PT, R19.reuse, RZ, PT ;  /* 0x000000ff1300720c */ /* 0x040fe20003f42270 */
[----:B------:R-:W-:Y:S01]  /*07a0*/  @P3 IMAD.MOV.U32 R0, RZ, RZ, R6 ;  /* 0x000000ffff003224 */ /* 0x000fe200078e0006 */
[----:B------:R-:W-:Y:S01]  /*07b0*/  ISETP.EQ.AND P3, PT, R19, 0x4, PT ;  /* 0x000000041300780c */ /* 0x000fe20003f62270 */
[----:B------:R-:W-:Y:S01]  /*07c0*/  IMAD.SHL.U32 R11, R11, 0x4, RZ ;  /* 0x000000040b0b7824 */ /* 0x000fe200078e00ff */
[----:B------:R-:W-:Y:S01]  /*07d0*/  @P0 MOV R6, R3 ;  /* 0x0000000300060202 */ /* 0x000fe20000000f00 */
[----:B------:R-:W-:-:S04]  /*07e0*/  @P1 IMAD.MOV.U32 R6, RZ, RZ, R0 ;  /* 0x000000ffff061224 */ /* 0x000fc800078e0000 */
[----:B------:R-:W-:-:S04]  /*07f0*/  FADD R6, R6, 1 ;  /* 0x3f80000006067421 */ /* 0x000fc80000000000 */
[----:B------:R-:W-:Y:S01]  /*0800*/  @P1 IMAD.MOV.U32 R0, RZ, RZ, R6 ;  /* 0x000000ffff001224 */ /* 0x000fe200078e0006 */
[----:B------:R-:W-:Y:S02]  /*0810*/  @P0 MOV R3, R6 ;  /* 0x0000000600030202 */ /* 0x000fe40000000f00 */
[C---:B------:R-:W-:Y:S02]  /*0820*/  ISETP.EQ.AND P0, PT, R18.reuse, RZ, PT ;  /* 0x000000ff1200720c */ /* 0x040fe40003f02270 */
[----:B------:R-:W-:Y:S01]  /*0830*/  ISETP.EQ.AND P1, PT, R18, 0x4, PT ;  /* 0x000000041200780c */ /* 0x000fe20003f22270 */
[----:B------:R-:W-:Y:S01]  /*0840*/  @P2 IMAD.MOV.U32 R6, RZ, RZ, R3 ;  /* 0x000000ffff062224 */ /* 0x000fe200078e0003 */
[----:B------:R-:W-:Y:S01]  /*0850*/  SHF.L.U32 R22, R22, 0x2, RZ ;  /* 0x0000000216167819 */ /* 0x000fe200000006ff */
        /* <DEDUP_REMOVED lines=19> */
[----:B------:R-:W-:Y:S02]  /*0990*/  @P2 MOV R3, R6 ;  /* 0x0000000600032202 */ /* 0x000fe40000000f00 */
[----:B------:R-:W-:Y:S01]  /*09a0*/  ISETP.EQ.AND P2, PT, R11, RZ, PT ;  /* 0x000000ff0b00720c */ /* 0x000fe20003f42270 */
[----:B------:R-:W-:Y:S01]  /*09b0*/  IMAD.SHL.U32 R25, R25, 0x4, RZ ;  /* 0x0000000419197824 */ /* 0x000fe200078e00ff */
[----:B------:R-:W-:Y:S02]  /*09c0*/  @P0 MOV R6, R3 ;  /* 0x0000000300060202 */ /* 0x000fe40000000f00 */
[----:B------:R-:W-:Y:S02]  /*09d0*/  @P1 MOV R6, R0 ;  /* 0x0000000000061202 */ /* 0x000fe40000000f00 */
[----:B------:R-:W-:-:S03]  /*09e0*/  ISETP.EQ.AND P3, PT, R11, 0x4, PT ;  /* 0x000000040b00780c */ /* 0x000fc60003f62270 */
[----:B------:R-:W-:-:S04]  /*09f0*/  FADD R6, R6, 1 ;  /* 0x3f80000006067421 */ /* 0x000fc80000000000 */
[----:B------:R-:W-:Y:S01]  /*0a00*/  @P0 IMAD.MOV.U32 R3, RZ, RZ, R6 ;  /* 0x000000ffff030224 */ /* 0x000fe200078e0006 */
[----:B------:R-:W-:Y:S02]  /*0a10*/  @P1 MOV R0, R6 ;  /* 0x0000000600001202 */ /* 0x000fe40000000f00 */
[C---:B------:R-:W-:Y:S01]  /*0a20*/  ISETP.EQ.AND P0, PT, R22.reuse, RZ, PT ;  /* 0x000000ff1600720c */ /* 0x040fe20003f02270 */
[----:B------:R-:W-:Y:S01]  /*0a30*/  @P2 IMAD.MOV.U32 R6, RZ, RZ, R3 ;  /* 0x000000ffff062224 */ /* 0x000fe200078e0003 */
[----:B------:R-:W-:Y:S01]  /*0a40*/  ISETP.EQ.AND P1, PT, R22, 0x4, PT ;  /* 0x000000041600780c */ /* 0x000fe20003f22270 */
[----:B------:R-:W-:Y:S01]  /*0a50*/  @P3 IMAD.MOV.U32 R6, RZ, RZ, R0 ;  /* 0x000000ffff063224 */ /* 0x000fe200078e0000 */
[----:B------:R-:W-:-:S03]  /*0a60*/  SHF.L.U32 R26, R26, 0x2, RZ ;  /* 0x000000021a1a7819 */ /* 0x000fc600000006ff */
[----:B------:R-:W-:-:S04]  /*0a70*/  FADD R6, R6, 1 ;  /* 0x3f80000006067421 */ /* 0x000fc80000000000 */
[----:B------:R-:W-:Y:S01]  /*0a80*/  @P3 IMAD.MOV.U32 R0, RZ, RZ, R6 ;  /* 0x000000ffff003224 */ /* 0x000fe200078e0006 */
[----:B------:R-:W-:Y:S02]  /*0a90*/  @P2 MOV R3, R6 ;  /* 0x0000000600032202 */ /* 0x000fe40000000f00 */
[C---:B------:R-:W-:Y:S02]  /*0aa0*/  ISETP.EQ.AND P2, PT, R23.reuse, RZ, PT ;  /* 0x000000ff1700720c */ /* 0x040fe40003f42270 */
        /* <DEDUP_REMOVED lines=9> */
[----:B------:R-:W-:-:S04]  /*0b40*/  @P3 IMAD.MOV.U32 R6, RZ, RZ, R0 ;  /* 0x000000ffff063224 */ /* 0x000fc800078e0000 */
        /* <DEDUP_REMOVED lines=16> */
[----:B------:R-:W-:-:S04]  /*0c50*/  @P2 MOV R3, R6 ;  /* 0x0000000600032202 */ /* 0x000fc80000000f00 */
[----:B------:R-:W-:Y:S01]  /*0c60*/  @P0 MOV R6, R3 ;  /* 0x0000000300060202 */ /* 0x000fe20000000f00 */
[----:B------:R-:W-:-:S04]  /*0c70*/  @P1 IMAD.MOV.U32 R6, RZ, RZ, R0 ;  /* 0x000000ffff061224 */ /* 0x000fc800078e0000 */
[----:B------:R-:W-:-:S04]  /*0c80*/  FADD R6, R6, 1 ;  /* 0x3f80000006067421 */ /* 0x000fc80000000000 */
[----:B------:R-:W-:Y:S01]  /*0c90*/  @P1 IMAD.MOV.U32 R0, RZ, RZ, R6 ;  /* 0x000000ffff001224 */ /* 0x000fe200078e0006 */
[----:B------:R-:W-:Y:S01]  /*0ca0*/  @P0 MOV R3, R6 ;  /* 0x0000000600030202 */ /* 0x000fe20000000f00 */
[----:B------:R-:W-:Y:S06]  /*0cb0*/  BRA.U UP1, `(.L_x_2) ;  /* 0xfffffff501307547 */ /* 0x000fec000b83ffff */
.L_x_1:
[----:B------:R-:W-:Y:S05]  /*0cc0*/  BRA.U !UP0, `(.L_x_0) ;  /* 0x0000000908a47547 */ /* 0x000fea000b800000 */
[----:B------:R-:W-:Y:S02]  /*0cd0*/  UISETP.GE.U32.AND UP0, UPT, UR6, 0x8, UPT ;  /* 0x000000080600788c */ /* 0x000fe4000bf06070 */
[----:B------:R-:W-:-:S04]  /*0ce0*/  ULOP3.LUT UR7, UR5, 0x7, URZ, 0xc0, !UPT ;  /* 0x0000000705077892 */ /* 0x000fc8000f8ec0ff */
[----:B------:R-:W-:-:S03]  /*0cf0*/  UISETP.NE.AND UP1, UPT, UR7, URZ, UPT ;  /* 0x000000ff0700728c */ /* 0x000fc6000bf25270 */
[----:B------:R-:W-:Y:S08]  /*0d00*/  BRA.U !UP0, `(.L_x_3) ;  /* 0x0000000508707547 */ /* 0x000ff0000b800000 */
[----:B------:R-:W0:Y:S08]  /*0d10*/  LDC R27, c[0x0][0x388] ;  /* 0x0000e200ff1b7b82 */ /* 0x000e300000000800 */
[----:B------:R-:W1:Y:S01]  /*0d20*/  LDC.64 R10, c[0x0][0x380] ;  /* 0x0000e000ff0a7b82 */ /* 0x000e620000000a00 */
[----:B0-----:R-:W-:-:S04]  /*0d30*/  IMAD R5, R27, UR4, R2 ;  /* 0x000000041b057c24 */ /* 0x001fc8000f8e0202 */
[----:B-1----:R-:W-:-:S05]  /*0d40*/  IMAD.WIDE R10, R5, 0x4, R10 ;  /* 0x00000004050a7825 */ /* 0x002fca00078e020a */
[----:B------:R0:W2:Y:S01]  /*0d50*/  LDG.E R24, desc[UR8][R10.64] ;  /* 0x000000080a187981 */ /* 0x0000a2000c1e1900 */
[----:B------:R-:W-:-:S05]  /*0d60*/  IMAD.WIDE R12, R27, 0x4, R10 ;  /* 0x000000041b0c7825 */ /* 0x000fca00078e020a */
[----:B------:R-:W3:Y:S01]  /*0d70*/  LDG.E R25, desc[UR8][R12.64] ;  /* 0x000000080c197981 */ /* 0x000ee2000c1e1900 */
        /* <DEDUP_REMOVED lines=10> */
[----:B0-----:R-:W-:-:S06]  /*0e20*/  IMAD.WIDE R10, R27, 0x4, R22 ;  /* 0x000000041b0a7825 */ /* 0x001fcc00078e0216 */
[----:B------:R0:W5:Y:S01]  /*0e30*/  LDG.E R10, desc[UR8][R10.64] ;  /* 0x000000080a0a7981 */ /* 0x000162000c1e1900 */
[----:B------:R-:W-:Y:S01]  /*0e40*/  FADD R9, R9, 1 ;  /* 0x3f80000009097421 */ /* 0x000fe20000000000 */
[----:B------:R-:W-:-:S03]  /*0e50*/  UIADD3 UR4, UPT, UPT, UR4, 0x8, URZ ;  /* 0x0000000804047890 */ /* 0x000fc6000fffe0ff */
        /* <DEDUP_REMOVED lines=8> */
[C---:B------:R-:W-:Y:S01]  /*0ee0*/  ISETP.EQ.AND P2, PT, R24.reuse, RZ, PT ;  /* 0x000000ff1800720c */ /* 0x040fe20003f42270 */
[----:B---3--:R-:W-:Y:S01]  /*0ef0*/  IMAD.SHL.U32 R25, R25, 0x4, RZ ;  /* 0x0000000419197824 */ /* 0x008fe200078e00ff */
[----:B------:R-:W-:-:S04]  /*0f00*/  ISETP.EQ.AND P3, PT, R24, 0x4, PT ;  /* 0x000000041800780c */ /* 0x000fc80003f62270 */
[C---:B------:R-:W-:Y:S02]  /*0f10*/  ISETP.EQ.AND P0, PT, R25.reuse, RZ, PT ;  /* 0x000000ff1900720c */ /* 0x040fe40003f02270 */
[----:B------:R-:W-:Y:S02]  /*0f20*/  ISETP.EQ.AND P1, PT, R25, 0x4, PT ;  /* 0x000000041900780c */ /* 0x000fe40003f22270 */
[----:B----4-:R-:W-:-:S03]  /*0f30*/  SHF.L.U32 R4, R4, 0x2, RZ ;  /* 0x0000000204047819 */ /* 0x010fc600000006ff */
[----:B------:R-:W-:Y:S01]  /*0f40*/  @P2 MOV R12, R3 ;  /* 0x00000003000c2202 */ /* 0x000fe20000000f00 */
[----:B-----5:R-:W-:Y:S01]  /*0f50*/  IMAD.SHL.U32 R5, R5, 0x4, RZ ;  /* 0x0000000405057824 */ /* 0x020fe200078e00ff */
[----:B------:R-:W-:Y:S02]  /*0f60*/  @P3 MOV R12, R0 ;  /* 0x00000000000c3202 */ /* 0x000fe40000000f00 */
[----:B------:R-:W-:-:S03]  /*0f70*/  SHF.L.U32 R6, R6, 0x2, RZ ;  /* 0x0000000206067819 */ /* 0x000fc600000006ff */
[----:B------:R-:W-:-:S04]  /*0f80*/  FADD R12, R12, 1 ;  /* 0x3f8000000c0c7421 */ /* 0x000fc80000000000 */
[----:B------:R-:W-:Y:S01]  /*0f90*/  @P2 IMAD.MOV.U32 R3, RZ, RZ, R12 ;  /* 0x000000ffff032224 */ /* 0x000fe200078e000c */
[----:B------:R-:W-:Y:S01]  /*0fa0*/  @P3 MOV R0, R12 ;  /* 0x0000000c00003202 */ /* 0x000fe20000000f00 */
[----:B------:R-:W-:Y:S01]  /*0fb0*/  IMAD.SHL.U32 R7, R7, 0x4, RZ ;  /* 0x0000000407077824 */ /* 0x000fe200078e00ff */
[C---:B------:R-:W-:Y:S01]  /*0fc0*/  ISETP.EQ.AND P2, PT, R4.reuse, RZ, PT ;  /* 0x000000ff0400720c */ /* 0x040fe20003f42270 */
[----:B0-----:R-:W-:Y:S01]  /*0fd0*/  @P0 IMAD.MOV.U32 R11, RZ, RZ, R3 ;  /* 0x000000ffff0b0224 */ /* 0x001fe200078e0003 */
[----:B------:R-:W-:Y:S01]  /*0fe0*/  ISETP.EQ.AND P3, PT, R4, 0x4, PT ;  /* 0x000000040400780c */ /* 0x000fe20003f62270 */
[----:B------:R-:W-:Y:S01]  /*0ff0*/  @P1 IMAD.MOV.U32 R11, RZ, RZ, R0 ;  /* 0x000000ffff0b1224 */ /* 0x000fe200078e0000 */
[----:B------:R-:W-:-:S03]  /*1000*/  SHF.L.U32 R8, R8, 0x2, RZ ;  /* 0x0000000208087819 */ /* 0x000fc600000006ff */
[----:B------:R-:W-:-:S04]  /*1010*/  FADD R4, R11, 1 ;  /* 0x3f8000000b047421 */ /* 0x000fc80000000000 */
[----:B------:R-:W-:Y:S01]  /*1020*/  @P1 IMAD.MOV.U32 R0, RZ, RZ, R4 ;  /* 0x000000ffff001224 */ /* 0x000fe200078e0004 */
[----:B------:R-:W-:Y:S01]  /*1030*/  @P0 MOV R3, R4 ;  /* 0x0000000400030202 */ /* 0x000fe20000000f00 */
[----:B------:R-:W-:Y:S01]  /*1040*/  IMAD.SHL.U32 R10, R10, 0x4, RZ ;  /* 0x000000040a0a7824 */ /* 0x000fe200078e00ff */
        /* <DEDUP_REMOVED lines=34> */
[----:B------:R-:W-:-:S03]  /*1270*/  @P3 MOV R0, R4 ;  /* 0x0000000400003202 */ /* 0x000fc60000000f00 */
[----:B------:R-:W-:Y:S02]  /*1280*/  @P0 IMAD.MOV.U32 R4, RZ, RZ, R3 ;  /* 0x000000ffff040224 */ /* 0x000fe400078e0003 */
[----:B------:R-:W-:-:S05]  /*1290*/  @P1 MOV R4, R0 ;  /* 0x0000000000041202 */ /* 0x000fca0000000f00 */
[----:B------:R-:W-:-:S04]  /*12a0*/  FADD R4, R4, 1 ;  /* 0x3f80000004047421 */ /* 0x000fc80000000000 */
[----:B------:R-:W-:Y:S01]  /*12b0*/  @P0 IMAD.MOV.U32 R3, RZ, RZ, R4 ;  /* 0x000000ffff030224 */ /* 0x000fe200078e0004 */
[----:B------:R-:W-:-:S07]  /*12c0*/  @P1 MOV R0, R4 ;  /* 0x0000000400001202 */ /* 0x000fce0000000f00 */
.L_x_3:
        /* <DEDUP_REMOVED lines=9> */
[----:B------:R-:W2:Y:S01]  /*1360*/  LDG.E R8, desc[UR8][R4.64] ;  /* 0x0000000804087981 */ /* 0x000ea2000c1e1900 */
[----:B------:R-:W-:-:S05]  /*1370*/  IMAD.WIDE R6, R13, 0x4, R4 ;  /* 0x000000040d067825 */ /* 0x000fca00078e0204 */
[----:B------:R-:W3:Y:S01]  /*1380*/  LDG.E R14, desc[UR8][R6.64] ;  /* 0x00000008060e7981 */ /* 0x000ee2000c1e1900 */
[----:B------:R-:W-:-:S05]  /*1390*/  IMAD.WIDE R10, R13, 0x4, R6 ;  /* 0x000000040d0a7825 */ /* 0x000fca00078e0206 */
[----:B------:R-:W4:Y:S01]  /*13a0*/  LDG.E R15, desc[UR8][R10.64] ;  /* 0x000000080a0f7981 */ /* 0x000f22000c1e1900 */
[----:B------:R-:W-:-:S06]  /*13b0*/  IMAD.WIDE R12, R13, 0x4, R10 ;  /* 0x000000040d0c7825 */ /* 0x000fcc00078e020a */
[----:B------:R-:W5:Y:S01]  /*13c0*/  LDG.E R12, desc[UR8][R12.64] ;  /* 0x000000080c0c7981 */ /* 0x000f62000c1e1900 */
[----:B------:R-:W-:Y:S01]  /*13d0*/  FADD R9, R9, 1 ;  /* 0x3f80000009097421 */ /* 0x000fe20000000000 */
[----:B------:R-:W-:-:S03]  /*13e0*/  UIADD3 UR4, UPT, UPT, UR4, 0x4, URZ ;  /* 0x0000000404047890 */ /* 0x000fc6000fffe0ff */
[----:B------:R-:W-:-:S04]  /*13f0*/  FADD R9, R9, 1 ;  /* 0x3f80000009097421 */ /* 0x000fc80000000000 */
[----:B------:R-:W-:-:S04]  /*1400*/  FADD R9, R9, 1 ;  /* 0x3f80000009097421 */ /* 0x000fc80000000000 */
[----:B------:R-:W-:Y:S01]  /*1410*/  FADD R9, R9, 1 ;  /* 0x3f80000009097421 */ /* 0x000fe20000000000 */
[----:B--2---:R-:W-:-:S05]  /*1420*/  IMAD.SHL.U32 R8, R8, 0x4, RZ ;  /* 0x0000000408087824 */ /* 0x004fca00078e00ff */
[----:B------:R-:W-:Y:S01]  /*1430*/  ISETP.EQ.AND P2, PT, R8, RZ, PT ;  /* 0x000000ff0800720c */ /* 0x000fe20003f42270 */
[----:B---3--:R-:W-:Y:S01]  /*1440*/  IMAD.SHL.U32 R14, R14, 0x4, RZ ;  /* 0x000000040e0e7824 */ /* 0x008fe200078e00ff */
[----:B------:R-:W-:-:S04]  /*1450*/  ISETP.EQ.AND P3, PT, R8, 0x4, PT ;  /* 0x000000040800780c */ /* 0x000fc80003f62270 */
[C---:B------:R-:W-:Y:S02]  /*1460*/  ISETP.EQ.AND P0, PT, R14.reuse, RZ, PT ;  /* 0x000000ff0e00720c */ /* 0x040fe40003f02270 */
[----:B------:R-:W-:Y:S02]  /*1470*/  ISETP.EQ.AND P1, PT, R14, 0x4, PT ;  /* 0x000000040e00780c */ /* 0x000fe40003f22270 */
[----:B----4-:R-:W-:-:S03]  /*1480*/  SHF.L.U32 R15, R15, 0x2, RZ ;  /* 0x000000020f0f7819 */ /* 0x010fc600000006ff */
[----:B------:R-:W-:Y:S01]  /*1490*/  @P2 MOV R8, R3 ;  /* 0x0000000300082202 */ /* 0x000fe20000000f00 */
[----:B-----5:R-:W-:Y:S01]  /*14a0*/  IMAD.SHL.U32 R12, R12, 0x4, RZ ;  /* 0x000000040c0c7824 */ /* 0x020fe200078e00ff */
[----:B------:R-:W-:-:S05]  /*14b0*/  @P3 MOV R8, R0 ;  /* 0x0000000000083202 */ /* 0x000fca0000000f00 */
        /* <DEDUP_REMOVED lines=22> */
.L_x_4:
[----:B------:R-:W-:Y:S05]  /*1620*/  BRA.U !UP1, `(.L_x_0) ;  /* 0x00000001094c7547 */ /* 0x000fea000b800000 */
[----:B------:R-:W0:Y:S01]  /*1630*/  LDC R10, c[0x0][0x388] ;  /* 0x0000e200ff0a7b82 */ /* 0x000e220000000800 */
[----:B------:R-:W-:-:S07]  /*1640*/  UIADD3 UR5, UPT, UPT, -UR5, URZ, URZ ;  /* 0x000000ff05057290 */ /* 0x000fce000fffe1ff */
[----:B------:R-:W1:Y:S01]  /*1650*/  LDC.64 R6, c[0x0][0x380] ;  /* 0x0000e000ff067b82 */ /* 0x000e620000000a00 */
[----:B0-----:R-:W-:-:S07]  /*1660*/  IMAD R11, R10, UR4, R2 ;  /* 0x000000040a0b7c24 */ /* 0x001fce000f8e0202 */
.L_x_5:
[----:B-1----:R-:W-:-:S06]  /*1670*/  IMAD.WIDE R4, R11, 0x4, R6 ;  /* 0x000000040b047825 */ /* 0x002fcc00078e0206 */
[----:B------:R-:W2:Y:S01]  /*1680*/  LDG.E R4, desc[UR8][R4.64] ;  /* 0x0000000804047981 */ /* 0x000ea2000c1e1900 */
[----:B------:R-:W-:Y:S01]  /*1690*/  UIADD3 UR5, UPT, UPT, UR5, 0x1, URZ ;  /* 0x0000000105057890 */ /* 0x000fe2000fffe0ff */
[----:B------:R-:W-:Y:S01]  /*16a0*/  FADD R9, R9, 1 ;  /* 0x3f80000009097421 */ /* 0x000fe20000000000 */
[----:B------:R-:W-:Y:S02]  /*16b0*/  IADD3 R11, PT, PT, R11, R10, RZ ;  /* 0x0000000a0b0b7210 */ /* 0x000fe40007ffe0ff */
[----:B------:R-:W-:Y:S01]  /*16c0*/  UISETP.NE.AND UP0, UPT, UR5, URZ, UPT ;  /* 0x000000ff0500728c */ /* 0x000fe2000bf05270 */
[----:B--2---:R-:W-:-:S05]  /*16d0*/  IMAD.SHL.U32 R8, R4, 0x4, RZ ;  /* 0x0000000404087824 */ /* 0x004fca00078e00ff */
[C---:B------:R-:W-:Y:S02]  /*16e0*/  ISETP.EQ.AND P0, PT, R8.reuse, RZ, PT ;  /* 0x000000ff0800720c */ /* 0x040fe40003f02270 */
[----:B------:R-:W-:-:S11]  /*16f0*/  ISETP.EQ.AND P1, PT, R8, 0x4, PT ;  /* 0x000000040800780c */ /* 0x000fd60003f22270 */
[----:B------:R-:W-:Y:S02]  /*1700*/  @P0 MOV R8, R3 ;  /* 0x0000000300080202 */ /* 0x000fe40000000f00 */
[----:B------:R-:W-:-:S04]  /*1710*/  @P1 IMAD.MOV.U32 R8, RZ, RZ, R0 ;  /* 0x000000ffff081224 */ /* 0x000fc800078e0000 */
[----:B------:R-:W-:-:S04]  /*1720*/  FADD R8, R8, 1 ;  /* 0x3f80000008087421 */ /* 0x000fc80000000000 */
[----:B------:R-:W-:Y:S01]  /*1730*/  @P1 IMAD.MOV.U32 R0, RZ, RZ, R8 ;  /* 0x000000ffff001224 */ /* 0x000fe200078e0008 */
[----:B------:R-:W-:Y:S01]  /*1740*/  @P0 MOV R3, R8 ;  /* 0x0000000800030202 */ /* 0x000fe20000000f00 */
[----:B------:R-:W-:Y:S06]  /*1750*/  BRA.U UP0, `(.L_x_5) ;  /* 0xfffffffd00c47547 */ /* 0x000fec000b83ffff */
.L_x_0:
[----:B------:R-:W0:Y:S01]  /*1760*/  MUFU.RCP R6, R9 ;  /* 0x0000000900067308 */ /* 0x000e220000001000 */
[----:B------:R-:W-:Y:S07]  /*1770*/  BSSY.RECONVERGENT B0, `(.L_x_6) ;  /* 0x000000b000007945 */ /* 0x000fee0003800200 */
[----:B------:R-:W1:Y:S01]  /*1780*/  FCHK P0, R3, R9 ;  /* 0x0000000903007302 */ /* 0x000e620000000000 */
[----:B0-----:R-:W-:-:S04]  /*1790*/  FFMA R5, R6, -R9, 1 ;  /* 0x3f80000006057423 */ /* 0x001fc80000000809 */
[----:B------:R-:W-:-:S04]  /*17a0*/  FFMA R6, R6, R5, R6 ;  /* 0x0000000506067223 */ /* 0x000fc80000000006 */
[----:B------:R-:W-:-:S04]  /*17b0*/  FFMA R4, R6, R3, RZ ;  /* 0x0000000306047223 */ /* 0x000fc800000000ff */
[----:B------:R-:W-:-:S04]  /*17c0*/  FFMA R5, R4, -R9, R3 ;  /* 0x8000000904057223 */ /* 0x000fc80000000003 */
[----:B------:R-:W-:Y:S01]  /*17d0*/  FFMA R6, R6, R5, R4 ;  /* 0x0000000506067223 */ /* 0x000fe20000000004 */
[----:B-1----:R-:W-:Y:S06]  /*17e0*/  @!P0 BRA `(.L_x_7) ;  /* 0x00000000000c8947 */ /* 0x002fec0003800000 */
[----:B------:R-:W-:-:S07]  /*17f0*/  MOV R4, 0x1810 ;  /* 0x0000181000047802 */ /* 0x000fce0000000f00 */
[----:B------:R-:W-:Y:S05]  /*1800*/  CALL.REL.NOINC `($__internal_1_$__cuda_sm3x_div_rn_noftz_f32_slowpath) ;  /* 0x00000010005c7944 */ /* 0x000fea0003c00000 */
[----:B------:R-:W-:-:S07]  /*1810*/  IMAD.MOV.U32 R6, RZ, RZ, R3 ;  /* 0x000000ffff067224 */ /* 0x000fce00078e0003 */
.L_x_7:
[----:B------:R-:W-:Y:S05]  /*1820*/  BSYNC.RECONVERGENT B0 ;  /* 0x0000000000007941 */ /* 0x000fea0003800200 */
.L_x_6:
        /* <DEDUP_REMOVED lines=9> */
[----:B------:R-:W-:Y:S02]  /*18c0*/  MOV R3, R0 ;  /* 0x0000000000037202 */ /* 0x000fe40000000f00 */
[----:B------:R-:W-:-:S07]  /*18d0*/  MOV R4, 0x18f0 ;  /* 0x000018f000047802 */ /* 0x000fce0000000f00 */
[----:B------:R-:W-:Y:S05]  /*18e0*/  CALL.REL.NOINC `($__internal_1_$__cuda_sm3x_div_rn_noftz_f32_slowpath) ;  /* 0x0000001000247944 */ /* 0x000fea0003c00000 */
[----:B------:R-:W-:-:S07]  /*18f0*/  IMAD.MOV.U32 R29, RZ, RZ, R3 ;  /* 0x000000ffff1d7224 */ /* 0x000fce00078e0003 */
.L_x_9:
[----:B------:R-:W-:Y:S05]  /*1900*/  BSYNC.RECONVERGENT B0 ;  /* 0x0000000000007941 */ /* 0x000fea0003800200 */
.L_x_8:
[----:B------:R-:W-:-:S04]  /*1910*/  FSETP.NEU.AND P0, PT, R29, RZ, PT ;  /* 0x000000ff1d00720b */ /* 0x000fc80003f0d000 */
[----:B------:R-:W-:-:S13]  /*1920*/  FSETP.NEU.AND P0, PT, R6, RZ, P0 ;  /* 0x000000ff0600720b */ /* 0x000fda000070d000 */
[----:B------:R-:W0:Y:S02]  /*1930*/  @!P0 LDC.64 R4, c[0x0][0x390] ;  /* 0x0000e400ff048b82 */ /* 0x000e240000000a00 */
[----:B0-----:R-:W-:-:S05]  /*1940*/  @!P0 IMAD.WIDE R4, R2, 0x4, R4 ;  /* 0x0000000402048825 */ /* 0x001fca00078e0204 */
[----:B------:R0:W-:Y:S01]  /*1950*/  @!P0 STG.E desc[UR8][R4.64], RZ ;  /* 0x000000ff04008986 */ /* 0x0001e2000c101908 */
[----:B------:R-:W-:Y:S05]  /*1960*/  @!P0 EXIT ;  /* 0x000000000000894d */ /* 0x000fea0003800000 */
[----:B------:R-:W1:Y:S01]  /*1970*/  MUFU.RCP64H R11, 2 ;  /* 0x40000000000b7908 */ /* 0x000e620000001800 */
[----:B0-----:R-:W-:Y:S02]  /*1980*/  HFMA2 R4, -RZ, RZ, 0, 0 ;  /* 0x00000000ff047431 */ /* 0x001fe400000001ff */
[----:B------:R-:W-:Y:S01]  /*1990*/  IMAD.MOV.U32 R5, RZ, RZ, 0x40000000 ;  /* 0x40000000ff057424 */ /* 0x000fe200078e00ff */
[----:B------:R-:W-:Y:S01]  /*19a0*/  MOV R10, RZ ;  /* 0x000000ff000a7202 */ /* 0x000fe20000000f00 */
[----:B------:R-:W-:Y:S01]  /*19b0*/  IMAD.MOV.U32 R12, RZ, RZ, -0x748574fc ;  /* 0x8b7a8b04ff0c7424 */ /* 0x000fe200078e00ff */
[----:B------:R-:W-:Y:S01]  /*19c0*/  MOV R13, 0x3ed0ee25 ;  /* 0x3ed0ee25000d7802 */ /* 0x000fe20000000f00 */
[----:B------:R-:W-:Y:S01]  /*19d0*/  UMOV UR4, 0x3ae80f1e ;  /* 0x3ae80f1e00047882 */ /* 0x000fe20000000000 */
[----:B------:R-:W-:Y:S01]  /*19e0*/  UMOV UR5, 0x3eb1380b ;  /* 0x3eb1380b00057882 */ /* 0x000fe20000000000 */
[----:B------:R-:W-:Y:S02]  /*19f0*/  HFMA2 R17, -RZ, RZ, 1.974609375, 0.0977783203125 ;  /* 0x3fe62e42ff117431 */ /* 0x000fe400000001ff */
[----:B------:R-:W-:Y:S01]  /*1a00*/  IMAD.MOV.U32 R16, RZ, RZ, -0x105c611 ;  /* 0xfefa39efff107424 */ /* 0x000fe200078e00ff */
[----:B------:R-:W-:Y:S01]  /*1a10*/  UMOV UR6, 0x0 ;  /* 0x0000000000067882 */ /* 0x000fe20000000000 */
[----:B------:R-:W-:Y:S01]  /*1a20*/  UMOV UR7, 0x3ff00000 ;  /* 0x3ff0000000077882 */ /* 0x000fe20000000000 */
[----:B------:R-:W-:Y:S01]  /*1a30*/  IMAD.MOV.U32 R18, RZ, RZ, -0x105c611 ;  /* 0xfefa39efff127424 */ /* 0x000fe200078e00ff */
[----:B------:R-:W-:Y:S01]  /*1a40*/  MOV R19, 0x3fe62e42 ;  /* 0x3fe62e4200137802 */ /* 0x000fe20000000f00 */
[C---:B------:R-:W-:Y:S01]  /*1a50*/  FMUL R3, R6.reuse, 8388608 ;  /* 0x4b00000006037820 */ /* 0x040fe20000400000 */
[----:B------:R-:W-:Y:S01]  /*1a60*/  FSETP.GEU.AND P0, PT, R6, 1.175494350822287508e-38, PT ;  /* 0x008000000600780b */ /* 0x000fe20003f0e000 */
[----:B------:R-:W-:Y:S01]  /*1a70*/  BSSY.RECONVERGENT B0, `(.L_x_10) ;  /* 0x0000058000007945 */ /* 0x000fe20003800200 */
[----:B-1----:R-:W-:-:S02]  /*1a80*/  DFMA R4, R10, -R4, 1 ;  /* 0x3ff000000a04742b */ /* 0x002fc40000000804 */
[----:B------:R-:W-:-:S05]  /*1a90*/  FSEL R0, R3, R6, !P0 ;  /* 0x0000000603007208 */ /* 0x000fca0004000000 */
[----:B------:R-:W-:Y:S01]  /*1aa0*/  VIADD R3, R0, 0xc0d55555 ;  /* 0xc0d5555500037836 */ /* 0x000fe20000000000 */
[----:B------:R-:W-:-:S04]  /*1ab0*/  DFMA R4, R4, R4, R4 ;  /* 0x000000040404722b */ /* 0x000fc80000000004 */
[----:B------:R-:W-:-:S04]  /*1ac0*/  LOP3.LUT R3, R3, 0xff800000, RZ, 0xc0, !PT ;  /* 0xff80000003037812 */ /* 0x000fc800078ec0ff */
[----:B------:R-:W-:Y:S01]  /*1ad0*/  DFMA R10, R10, R4, R10 ;  /* 0x000000040a0a722b */ /* 0x000fe2000000000a */
[-C--:B------:R-:W-:Y:S02]  /*1ae0*/  IADD3 R7, PT, PT, R0, -R3.reuse, RZ ;  /* 0x8000000300077210 */ /* 0x080fe40007ffe0ff */
[----:B------:R-:W-:-:S03]  /*1af0*/  I2FP.F32.S32 R3, R3 ;  /* 0x0000000300037245 */ /* 0x000fc60000201400 */
[----:B------:R-:W-:Y:S02]  /*1b00*/  FADD R7, R7, -1 ;  /* 0xbf80000007077421 */ /* 0x000fe40000000000 */
[----:B------:R-:W-:-:S08]  /*1b10*/  DMUL R4, RZ, R10 ;  /* 0x0000000aff047228 */ /* 0x000fd00000000000 */
[----:B------:R-:W-:-:S08]  /*1b20*/  DFMA R4, RZ, R10, R4 ;  /* 0x0000000aff04722b */ /* 0x000fd00000000004 */
[----:B------:R-:W-:Y:S02]  /*1b30*/  DMUL R8, R4, R4 ;  /* 0x0000000404087228 */ /* 0x000fe40000000000 */
[--C-:B------:R-:W-:Y:S02]  /*1b40*/  DADD R14, RZ, -R4.reuse ;  /* 0x00000000ff0e7229 */ /* 0x100fe40000000804 */
[----:B------:R-:W-:-:S04]  /*1b50*/  DFMA R16, R16, UR6, R4 ;  /* 0x0000000610107c2b */ /* 0x000fc80008000004 */
[----:B------:R-:W-:Y:S01]  /*1b60*/  DFMA R12, R8, UR4, R12 ;  /* 0x00000004080c7c2b */ /* 0x000fe2000800000c */
[----:B------:R-:W-:Y:S01]  /*1b70*/  UMOV UR4, 0x9f02676f ;  /* 0x9f02676f00047882 */ /* 0x000fe20000000000 */
[----:B------:R-:W-:Y:S01]  /*1b80*/  UMOV UR5, 0x3ef3b266 ;  /* 0x3ef3b26600057882 */ /* 0x000fe20000000000 */
[----:B------:R-:W-:-:S05]  /*1b90*/  DADD R14, R14, R14 ;  /* 0x000000000e0e7229 */ /* 0x000fca000000000e */
[----:B------:R-:W-:Y:S01]  /*1ba0*/  DFMA R12, R8, R12, UR4 ;  /* 0x00000004080c7e2b */ /* 0x000fe2000800000c */
[----:B------:R-:W-:Y:S01]  /*1bb0*/  UMOV UR4, 0xa9ab0956 ;  /* 0xa9ab095600047882 */ /* 0x000fe20000000000 */
[----:B------:R-:W-:Y:S01]  /*1bc0*/  UMOV UR5, 0x3f1745cb ;  /* 0x3f1745cb00057882 */ /* 0x000fe20000000000 */
[----:B------:R-:W-:-:S05]  /*1bd0*/  DFMA R14, RZ, -R4, R14 ;  /* 0x80000004ff0e722b */ /* 0x000fca000000000e */
[----:B------:R-:W-:Y:S01]  /*1be0*/  DFMA R12, R8, R12, UR4 ;  /* 0x00000004080c7e2b */ /* 0x000fe2000800000c */
[----:B------:R-:W-:Y:S01]  /*1bf0*/  UMOV UR4, 0x2d1b5154 ;  /* 0x2d1b515400047882 */ /* 0x000fe20000000000 */
[----:B------:R-:W-:Y:S01]  /*1c00*/  UMOV UR5, 0x3f3c71c7 ;  /* 0x3f3c71c700057882 */ /* 0x000fe20000000000 */
[----:B------:R-:W-:Y:S02]  /*1c10*/  DMUL R10, R10, R14 ;  /* 0x0000000e0a0a7228 */ /* 0x000fe40000000000 */
[----:B------:R-:W-:-:S03]  /*1c20*/  DFMA R14, -R18, 1, R16 ;  /* 0x3ff00000120e782b */ /* 0x000fc60000000110 */
[----:B------:R-:W-:Y:S01]  /*1c30*/  DFMA R12, R8, R12, UR4 ;  /* 0x00000004080c7e2b */ /* 0x000fe2000800000c */
[----:B------:R-:W-:Y:S01]  /*1c40*/  UMOV UR4, 0x923be72d ;  /* 0x923be72d00047882 */ /* 0x000fe20000000000 */
[----:B------:R-:W-:-:S03]  /*1c50*/  UMOV UR5, 0x3f624924 ;  /* 0x3f62492400057882 */ /* 0x000fc60000000000 */
[----:B------:R-:W-:-:S03]  /*1c60*/  DADD R14, -R4, R14 ;  /* 0x00000000040e7229 */ /* 0x000fc6000000010e */
[----:B------:R-:W-:Y:S01]  /*1c70*/  DFMA R12, R8, R12, UR4 ;  /* 0x00000004080c7e2b */ /* 0x000fe2000800000c */
[----:B------:R-:W-:Y:S01]  /*1c80*/  UMOV UR4, 0x9999a3c4 ;  /* 0x9999a3c400047882 */ /* 0x000fe20000000000 */
[----:B------:R-:W-:-:S06]  /*1c90*/  UMOV UR5, 0x3f899999 ;  /* 0x3f89999900057882 */ /* 0x000fcc0000000000 */
[----:B------:R-:W-:Y:S01]  /*1ca0*/  DFMA R12, R8, R12, UR4 ;  /* 0x00000004080c7e2b */ /* 0x000fe2000800000c */
[----:B------:R-:W-:Y:S01]  /*1cb0*/  UMOV UR4, 0x55555554 ;  /* 0x5555555400047882 */ /* 0x000fe20000000000 */
[----:B------:R-:W-:-:S06]  /*1cc0*/  UMOV UR5, 0x3fb55555 ;  /* 0x3fb5555500057882 */ /* 0x000fcc0000000000 */
[----:B------:R-:W-:-:S08]  /*1cd0*/  DFMA R12, R8, R12, UR4 ;  /* 0x00000004080c7e2b */ /* 0x000fd0000800000c */
[----:B------:R-:W-:Y:S01]  /*1ce0*/  DMUL R12, R8, R12 ;  /* 0x0000000c080c7228 */ /* 0x000fe20000000000 */
[----:B------:R-:W-:-:S07]  /*1cf0*/  IMAD.MOV.U32 R8, RZ, RZ, 0x3e055027 ;  /* 0x3e055027ff087424 */ /* 0x000fce00078e00ff */
[----:B------:R-:W-:Y:S01]  /*1d00*/  DFMA R10, R4, R12, R10 ;  /* 0x0000000c040a722b */ /* 0x000fe2000000000a */
[----:B------:R-:W-:Y:S01]  /*1d10*/  IMAD.MOV.U32 R4, RZ, RZ, 0x3b39803f ;  /* 0x3b39803fff047424 */ /* 0x000fe200078e00ff */
[----:B------:R-:W-:-:S06]  /*1d20*/  MOV R5, 0x3c7abc9e ;  /* 0x3c7abc9e00057802 */ /* 0x000fcc0000000f00 */
[----:B------:R-:W-:-:S08]  /*1d30*/  DADD R10, R10, -R14 ;  /* 0x000000000a0a7229 */ /* 0x000fd0000000080e */
[----:B------:R-:W-:Y:S01]  /*1d40*/  DFMA R10, R4, UR6, R10 ;  /* 0x00000006040a7c2b */ /* 0x000fe2000800000a */
[----:B------:R-:W-:-:S04]  /*1d50*/  FFMA R4, R7, -R8, 0.14084610342979431152 ;  /* 0x3e1039f607047423 */ /* 0x000fc80000000808 */
[----:B------:R-:W-:-:S03]  /*1d60*/  FFMA R4, R7, R4, -0.12148627638816833496 ;  /* 0xbdf8cdcc07047423 */ /* 0x000fc60000000004 */
[----:B------:R-:W-:Y:S01]  /*1d70*/  DADD R16, R16, R10 ;  /* 0x0000000010107229 */ /* 0x000fe2000000000a */
[C---:B------:R-:W-:Y:S01]  /*1d80*/  FFMA R4, R7.reuse, R4, 0.13980610668659210205 ;  /* 0x3e0f295507047423 */ /* 0x040fe20000000004 */
[----:B------:R-:W-:Y:S02]  /*1d90*/  FSEL R10, RZ, -23, P0 ;  /* 0xc1b80000ff0a7808 */ /* 0x000fe40000000000 */
[----:B------:R-:W-:Y:S01]  /*1da0*/  ISETP.GT.U32.AND P0, PT, R0, 0x7f7fffff, PT ;  /* 0x7f7fffff0000780c */ /* 0x000fe20003f04070 */
[----:B------:R-:W-:Y:S01]  /*1db0*/  FFMA R4, R7, R4, -0.16684235632419586182 ;  /* 0xbe2ad8b907047423 */ /* 0x000fe20000000004 */
[----:B------:R-:W0:Y:S01]  /*1dc0*/  MUFU.RCP64H R5, R17 ;  /* 0x0000001100057308 */ /* 0x000e220000001800 */
[----:B------:R-:W-:Y:S02]  /*1dd0*/  FFMA R3, R3, 1.1920928955078125e-07, R10 ;  /* 0x3400000003037823 */ /* 0x000fe4000000000a */
[----:B------:R-:W-:-:S04]  /*1de0*/  FFMA R4, R7, R4, 0.20012299716472625732 ;  /* 0x3e4ced0b07047423 */ /* 0x000fc80000000004 */
[----:B------:R-:W-:-:S04]  /*1df0*/  FFMA R4, R7, R4, -0.24999669194221496582 ;  /* 0xbe7fff2207047423 */ /* 0x000fc80000000004 */
[----:B------:R-:W-:-:S04]  /*1e00*/  FFMA R4, R7, R4, 0.33333182334899902344 ;  /* 0x3eaaaa7807047423 */ /* 0x000fc80000000004 */
[----:B------:R-:W-:Y:S01]  /*1e10*/  FFMA R12, R7, R4, -0.5 ;  /* 0xbf000000070c7423 */ /* 0x000fe20000000004 */
[----:B------:R-:W-:-:S03]  /*1e20*/  MOV R4, 0x1 ;  /* 0x0000000100047802 */ /* 0x000fc60000000f00 */
[----:B------:R-:W-:-:S03]  /*1e30*/  FMUL R12, R7, R12 ;  /* 0x0000000c070c7220 */ /* 0x000fc60000400000 */
[----:B0-----:R-:W-:Y:S01]  /*1e40*/  DFMA R8, -R16, R4, 1 ;  /* 0x3ff000001008742b */ /* 0x001fe20000000104 */
[----:B------:R-:W-:Y:S01]  /*1e50*/  FFMA R12, R7, R12, R7 ;  /* 0x0000000c070c7223 */ /* 0x000fe20000000007 */
[----:B------:R-:W-:-:S03]  /*1e60*/  IMAD.MOV.U32 R7, RZ, RZ, 0x7f800000 ;  /* 0x7f800000ff077424 */ /* 0x000fc600078e00ff */
[----:B------:R-:W-:Y:S01]  /*1e70*/  FFMA R3, R3, 0.69314718246459960938, R12 ;  /* 0x3f31721803037823 */ /* 0x000fe2000000000c */
[C---:B------:R-:W-:Y:S01]  /*1e80*/  @P0 FFMA R3, R0.reuse, R7, +INF ;  /* 0x7f80000000030423 */ /* 0x040fe20000000007 */
[----:B------:R-:W-:Y:S01]  /*1e90*/  FSETP.NEU.AND P0, PT, R0, RZ, PT ;  /* 0x000000ff0000720b */ /* 0x000fe20003f0d000 */
[----:B------:R-:W-:-:S03]  /*1ea0*/  DFMA R8, R8, R8, R8 ;  /* 0x000000080808722b */ /* 0x000fc60000000008 */
[----:B------:R-:W-:-:S04]  /*1eb0*/  FSEL R3, R3, -INF , P0 ;  /* 0xff80000003037808 */ /* 0x000fc80000000000 */
[----:B------:R-:W0:Y:S01]  /*1ec0*/  F2F.F64.F32 R12, R3 ;  /* 0x00000003000c7310 */ /* 0x000e220000201800 */
[----:B------:R-:W-:-:S08]  /*1ed0*/  DFMA R8, R4, R8, R4 ;  /* 0x000000080408722b */ /* 0x000fd00000000004 */
[----:B------:R-:W-:Y:S01]  /*1ee0*/  DFMA R4, -R16, R8, 1 ;  /* 0x3ff000001004742b */ /* 0x000fe20000000108 */
[----:B0-----:R-:W-:-:S07]  /*1ef0*/  FSETP.GEU.AND P1, PT, |R13|, 6.5827683646048100446e-37, PT ;  /* 0x036000000d00780b */ /* 0x001fce0003f2e200 */
[----:B------:R-:W-:-:S08]  /*1f00*/  DFMA R4, R8, R4, R8 ;  /* 0x000000040804722b */ /* 0x000fd00000000008 */
[----:B------:R-:W-:-:S08]  /*1f10*/  DMUL R8, R12, R4 ;  /* 0x000000040c087228 */ /* 0x000fd00000000000 */
[----:B------:R-:W-:-:S08]  /*1f20*/  DFMA R10, -R16, R8, R12 ;  /* 0x00000008100a722b */ /* 0x000fd0000000010c */
[----:B------:R-:W-:-:S10]  /*1f30*/  DFMA R4, R4, R10, R8 ;  /* 0x0000000a0404722b */ /* 0x000fd40000000008 */
[----:B------:R-:W-:-:S05]  /*1f40*/  FFMA R0, RZ, R17, R5 ;  /* 0x00000011ff007223 */ /* 0x000fca0000000005 */
[----:B------:R-:W-:-:S13]  /*1f50*/  FSETP.GT.AND P0, PT, |R0|, 1.469367938527859385e-39, PT ;  /* 0x001000000000780b */ /* 0x000fda0003f04200 */
[----:B------:R-:W-:Y:S05]  /*1f60*/  @P0 BRA P1, `(.L_x_11) ;  /* 0x0000000000200947 */ /* 0x000fea0000800000 */
[----:B------:R-:W-:Y:S01]  /*1f70*/  MOV R8, R12 ;  /* 0x0000000c00087202 */ /* 0x000fe20000000f00 */
[----:B------:R-:W-:Y:S01]  /*1f80*/  IMAD.MOV.U32 R9, RZ, RZ, R13 ;  /* 0x000000ffff097224 */ /* 0x000fe200078e000d */
[----:B------:R-:W-:Y:S01]  /*1f90*/  MOV R10, R16 ;  /* 0x00000010000a7202 */ /* 0x000fe20000000f00 */
[----:B------:R-:W-:Y:S01]  /*1fa0*/  IMAD.MOV.U32 R11, RZ, RZ, R17 ;  /* 0x000000ffff0b7224 */ /* 0x000fe200078e0011 */
[----:B------:R-:W-:-:S07]  /*1fb0*/  MOV R0, 0x1fd0 ;  /* 0x00001fd000007802 */ /* 0x000fce0000000f00 */
[----:B------:R-:W-:Y:S05]  /*1fc0*/  CALL.REL.NOINC `($__internal_0_$__cuda_sm20_div_rn_f64_full) ;  /* 0x0000000400007944 */ /* 0x000fea0003c00000 */
[----:B------:R-:W-:Y:S01]  /*1fd0*/  MOV R4, R20 ;  /* 0x0000001400047202 */ /* 0x000fe20000000f00 */
[----:B------:R-:W-:-:S07]  /*1fe0*/  IMAD.MOV.U32 R5, RZ, RZ, R21 ;  /* 0x000000ffff057224 */ /* 0x000fce00078e0015 */
.L_x_11:
[----:B------:R-:W-:Y:S05]  /*1ff0*/  BSYNC.RECONVERGENT B0 ;  /* 0x0000000000007941 */ /* 0x000fea0003800200 */
.L_x_10:
[C---:B------:R-:W-:Y:S01]  /*2000*/  FSETP.GEU.AND P0, PT, R29.reuse, 1.175494350822287508e-38, PT ;  /* 0x008000001d00780b */ /* 0x040fe20003f0e000 */
[----:B------:R0:W-:Y:S01]  /*2010*/  F2F.F64.F32 R14, R29 ;  /* 0x0000001d000e7310 */ /* 0x0001e20000201800 */
[----:B------:R-:W-:Y:S02]  /*2020*/  HFMA2 R3, -RZ, RZ, 1.5048828125, 33.21875 ;  /* 0x3e055027ff037431 */ /* 0x000fe400000001ff */
[----:B------:R-:W-:Y:S01]  /*2030*/  IMAD.MOV.U32 R8, RZ, RZ, 0x1 ;  /* 0x00000001ff087424 */ /* 0x000fe200078e00ff */
[----:B------:R-:W-:Y:S04]  /*2040*/  BSSY.RECONVERGENT B0, `(.L_x_12) ;  /* 0x0000030000007945 */ /* 0x000fe80003800200 */
[----:B------:R-:W1:Y:S04]  /*2050*/  MUFU.RCP64H R9, R17 ;  /* 0x0000001100097308 */ /* 0x000e680000001800 */
[----:B0-----:R-:W-:-:S04]  /*2060*/  @!P0 FMUL R29, R29, 8388608 ;  /* 0x4b0000001d1d8820 */ /* 0x001fc80000400000 */
[----:B------:R-:W-:Y:S01]  /*2070*/  F2F.F64.F32 R30, R6 ;  /* 0x00000006001e7310 */ /* 0x000fe20000201800 */
[----:B------:R-:W-:-:S04]  /*2080*/  IADD3 R0, PT, PT, R29, -0x3f2aaaab, RZ ;  /* 0xc0d555551d007810 */ /* 0x000fc80007ffe0ff */
[----:B------:R-:W-:Y:S01]  /*2090*/  LOP3.LUT R12, R0, 0xff800000, RZ, 0xc0, !PT ;  /* 0xff800000000c7812 */ /* 0x000fe200078ec0ff */
[----:B-1----:R-:W-:-:S04]  /*20a0*/  DFMA R10, -R16, R8, 1 ;  /* 0x3ff00000100a742b */ /* 0x002fc80000000108 */
[----:B------:R-:W-:Y:S01]  /*20b0*/  IMAD.IADD R0, R29, 0x1, -R12 ;  /* 0x000000011d007824 */ /* 0x000fe200078e0a0c */
[----:B------:R-:W-:-:S03]  /*20c0*/  I2FP.F32.S32 R12, R12 ;  /* 0x0000000c000c7245 */ /* 0x000fc60000201400 */
[----:B------:R-:W-:Y:S01]  /*20d0*/  FADD R0, R0, -1 ;  /* 0xbf80000000007421 */ /* 0x000fe20000000000 */
[----:B------:R-:W-:-:S03]  /*20e0*/  DFMA R10, R10, R10, R10 ;  /* 0x0000000a0a0a722b */ /* 0x000fc6000000000a */
[----:B------:R-:W-:-:S04]  /*20f0*/  FFMA R3, R0, -R3, 0.14084610342979431152 ;  /* 0x3e1039f600037423 */ /* 0x000fc80000000803 */
[----:B------:R-:W-:Y:S01]  /*2100*/  FFMA R3, R0, R3, -0.12148627638816833496 ;  /* 0xbdf8cdcc00037423 */ /* 0x000fe20000000003 */
[----:B------:R-:W-:-:S03]  /*2110*/  DFMA R8, R8, R10, R8 ;  /* 0x0000000a0808722b */ /* 0x000fc60000000008 */
[----:B------:R-:W-:-:S04]  /*2120*/  FFMA R3, R0, R3, 0.13980610668659210205 ;  /* 0x3e0f295500037423 */ /* 0x000fc80000000003 */
[----:B------:R-:W-:-:S04]  /*2130*/  FFMA R3, R0, R3, -0.16684235632419586182 ;  /* 0xbe2ad8b900037423 */ /* 0x000fc80000000003 */
[----:B------:R-:W-:-:S04]  /*2140*/  FFMA R3, R0, R3, 0.20012299716472625732 ;  /* 0x3e4ced0b00037423 */ /* 0x000fc80000000003 */
[----:B------:R-:W-:-:S04]  /*2150*/  FFMA R3, R0, R3, -0.24999669194221496582 ;  /* 0xbe7fff2200037423 */ /* 0x000fc80000000003 */
[C---:B------:R-:W-:Y:S01]  /*2160*/  FFMA R7, R0.reuse, R3, 0.33333182334899902344 ;  /* 0x3eaaaa7800077423 */ /* 0x040fe20000000003 */
[----:B------:R-:W-:Y:S02]  /*2170*/  FSEL R3, RZ, -23, P0 ;  /* 0xc1b80000ff037808 */ /* 0x000fe40000000000 */
[----:B------:R-:W-:Y:S01]  /*2180*/  ISETP.GT.U32.AND P0, PT, R29, 0x7f7fffff, PT ;  /* 0x7f7fffff1d00780c */ /* 0x000fe20003f04070 */
[----:B------:R-:W-:Y:S02]  /*2190*/  FFMA R7, R0, R7, -0.5 ;  /* 0xbf00000000077423 */ /* 0x000fe40000000007 */
[----:B------:R-:W-:Y:S01]  /*21a0*/  FFMA R3, R12, 1.1920928955078125e-07, R3 ;  /* 0x340000000c037823 */ /* 0x000fe20000000003 */
[----:B------:R-:W-:Y:S01]  /*21b0*/  MOV R12, 0x7f800000 ;  /* 0x7f800000000c7802 */ /* 0x000fe20000000f00 */
[----:B------:R-:W-:-:S04]  /*21c0*/  FMUL R7, R0, R7 ;  /* 0x0000000700077220 */ /* 0x000fc80000400000 */
[----:B------:R-:W-:-:S04]  /*21d0*/  FFMA R0, R0, R7, R0 ;  /* 0x0000000700007223 */ /* 0x000fc80000000000 */
[----:B------:R-:W-:Y:S01]  /*21e0*/  FFMA R0, R3, 0.69314718246459960938, R0 ;  /* 0x3f31721803007823 */ /* 0x000fe20000000000 */
[C---:B------:R-:W-:Y:S01]  /*21f0*/  @P0 FFMA R0, R29.reuse, R12, +INF ;  /* 0x7f8000001d000423 */ /* 0x040fe2000000000c */
[----:B------:R-:W-:Y:S01]  /*2200*/  FSETP.NEU.AND P0, PT, R29, RZ, PT ;  /* 0x000000ff1d00720b */ /* 0x000fe20003f0d000 */
[----:B------:R-:W-:-:S03]  /*2210*/  DFMA R12, -R16, R8, 1 ;  /* 0x3ff00000100c742b */ /* 0x000fc60000000108 */
[----:B------:R-:W-:-:S04]  /*2220*/  FSEL R0, R0, -INF , P0 ;  /* 0xff80000000007808 */ /* 0x000fc80000000000 */
[----:B------:R-:W0:Y:S01]  /*2230*/  F2F.F64.F32 R10, R0 ;  /* 0x00000000000a7310 */ /* 0x000e220000201800 */
[----:B------:R-:W-:-:S08]  /*2240*/  DFMA R18, R8, R12, R8 ;  /* 0x0000000c0812722b */ /* 0x000fd00000000008 */
[----:B0-----:R-:W-:Y:S01]  /*2250*/  DMUL R8, R18, R10 ;  /* 0x0000000a12087228 */ /* 0x001fe20000000000 */
[----:B------:R-:W-:-:S07]  /*2260*/  FSETP.GEU.AND P1, PT, |R11|, 6.5827683646048100446e-37, PT ;  /* 0x036000000b00780b */ /* 0x000fce0003f2e200 */
[----:B------:R-:W-:-:S08]  /*2270*/  DFMA R12, -R16, R8, R10 ;  /* 0x00000008100c722b */ /* 0x000fd0000000010a */
[----:B------:R-:W-:-:S10]  /*2280*/  DFMA R8, R18, R12, R8 ;  /* 0x0000000c1208722b */ /* 0x000fd40000000008 */
[----:B------:R-:W-:-:S05]  /*2290*/  FFMA R3, RZ, R17, R9 ;  /* 0x00000011ff037223 */ /* 0x000fca0000000009 */
[----:B------:R-:W-:-:S13]  /*22a0*/  FSETP.GT.AND P0, PT, |R3|, 1.469367938527859385e-39, PT ;  /* 0x001000000300780b */ /* 0x000fda0003f04200 */
[----:B------:R-:W-:Y:S05]  /*22b0*/  @P0 BRA P1, `(.L_x_13) ;  /* 0x0000000000200947 */ /* 0x000fea0000800000 */
[----:B------:R-:W-:Y:S01]  /*22c0*/  IMAD.MOV.U32 R8, RZ, RZ, R10 ;  /* 0x000000ffff087224 */ /* 0x000fe200078e000a */
[----:B------:R-:W-:Y:S01]  /*22d0*/  MOV R9, R11 ;  /* 0x0000000b00097202 */ /* 0x000fe20000000f00 */
[----:B------:R-:W-:Y:S01]  /*22e0*/  IMAD.MOV.U32 R10, RZ, RZ, R16 ;  /* 0x000000ffff0a7224 */ /* 0x000fe200078e0010 */
[----:B------:R-:W-:Y:S02]  /*22f0*/  MOV R11, R17 ;  /* 0x00000011000b7202 */ /* 0x000fe40000000f00 */
[----:B------:R-:W-:-:S07]  /*2300*/  MOV R0, 0x2320 ;  /* 0x0000232000007802 */ /* 0x000fce0000000f00 */
[----:B------:R-:W-:Y:S05]  /*2310*/  CALL.REL.NOINC `($__internal_0_$__cuda_sm20_div_rn_f64_full) ;  /* 0x00000000002c7944 */ /* 0x000fea0003c00000 */
[----:B------:R-:W-:Y:S01]  /*2320*/  IMAD.MOV.U32 R8, RZ, RZ, R20 ;  /* 0x000000ffff087224 */ /* 0x000fe200078e0014 */
[----:B------:R-:W-:-:S07]  /*2330*/  MOV R9, R21 ;  /* 0x0000001500097202 */ /* 0x000fce0000000f00 */
.L_x_13:
[----:B------:R-:W-:Y:S05]  /*2340*/  BSYNC.RECONVERGENT B0 ;  /* 0x0000000000007941 */ /* 0x000fea0003800200 */
.L_x_12:
[----:B------:R-:W-:Y:S01]  /*2350*/  DMUL R14, R14, R8 ;  /* 0x000000080e0e7228 */ /* 0x000fe20000000000 */
[----:B------:R-:W0:Y:S07]  /*2360*/  LDC.64 R6, c[0x0][0x390] ;  /* 0x0000e400ff067b82 */ /* 0x000e2e0000000a00 */
[----:B------:R-:W-:-:S10]  /*2370*/  DFMA R14, R30, R4, R14 ;  /* 0x000000041e0e722b */ /* 0x000fd4000000000e */
[----:B------:R-:W1:Y:S01]  /*2380*/  F2F.F32.F64 R14, R14 ;  /* 0x0000000e000e7310 */ /* 0x000e620000301000 */
[----:B0-----:R-:W-:-:S04]  /*2390*/  IMAD.WIDE R6, R2, 0x4, R6 ;  /* 0x0000000402067825 */ /* 0x001fc800078e0206 */
[----:B-1----:R-:W-:-:S05]  /*23a0*/  FADD R3, -R14, -RZ ;  /* 0x800000ff0e037221 */ /* 0x002fca0000000100 */
[----:B------:R-:W-:Y:S01]  /*23b0*/  STG.E desc[UR8][R6.64], R3 ;  /* 0x0000000306007986 */ /* 0x000fe2000c101908 */
[----:B------:R-:W-:Y:S05]  /*23c0*/  EXIT ;  /* 0x000000000000794d */ /* 0x000fea0003800000 */
        .weak           $__internal_0_$__cuda_sm20_div_rn_f64_full
        .type           $__internal_0_$__cuda_sm20_div_rn_f64_full,@function
        .size           $__internal_0_$__cuda_sm20_div_rn_f64_full,($__internal_1_$__cuda_sm3x_div_rn_noftz_f32_slowpath - $__internal_0_$__cuda_sm20_div_rn_f64_full)
$__internal_0_$__cuda_sm20_div_rn_f64_full:
[C---:B------:R-:W-:Y:S01]  /*23d0*/  FSETP.GEU.AND P0, PT, |R11|.reuse, 1.469367938527859385e-39, PT ;  /* 0x001000000b00780b */ /* 0x040fe20003f0e200 */
[----:B------:R-:W-:Y:S01]  /*23e0*/  IMAD.MOV.U32 R7, RZ, RZ, 0x1ca00000 ;  /* 0x1ca00000ff077424 */ /* 0x000fe200078e00ff */
[----:B------:R-:W-:Y:S01]  /*23f0*/  LOP3.LUT R12, R11, 0x800fffff, RZ, 0xc0, !PT ;  /* 0x800fffff0b0c7812 */ /* 0x000fe200078ec0ff */
[----:B------:R-:W-:Y:S01]  /*2400*/  BSSY.RECONVERGENT B1, `(.L_x_14) ;  /* 0x0000054000017945 */ /* 0x000fe20003800200 */
[C---:B------:R-:W-:Y:S02]  /*2410*/  FSETP.GEU.AND P2, PT, |R9|.reuse, 1.469367938527859385e-39, PT ;  /* 0x001000000900780b */ /* 0x040fe40003f4e200 */
[----:B------:R-:W-:Y:S01]  /*2420*/  LOP3.LUT R13, R12, 0x3ff00000, RZ, 0xfc, !PT ;  /* 0x3ff000000c0d7812 */ /* 0x000fe200078efcff */
[----:B------:R-:W-:Y:S01]  /*2430*/  IMAD.MOV.U32 R12, RZ, RZ, R10 ;  /* 0x000000ffff0c7224 */ /* 0x000fe200078e000a */
[----:B------:R-:W-:Y:S02]  /*2440*/  MOV R18, 0x1 ;  /* 0x0000000100127802 */ /* 0x000fe40000000f00 */
[----:B------:R-:W-:-:S02]  /*2450*/  LOP3.LUT R3, R9, 0x7ff00000, RZ, 0xc0, !PT ;  /* 0x7ff0000009037812 */ /* 0x000fc400078ec0ff */
[----:B------:R-:W-:Y:S01]  /*2460*/  LOP3.LUT R27, R11, 0x7ff00000, RZ, 0xc0, !PT ;  /* 0x7ff000000b1b7812 */ /* 0x000fe200078ec0ff */
[----:B------:R-:W-:Y:S01]  /*2470*/  @!P0 DMUL R12, R10, 8.98846567431157953865e+307 ;  /* 0x7fe000000a0c8828 */ /* 0x000fe20000000000 */
[----:B------:R-:W-:Y:S02]  /*2480*/  MOV R26, R3 ;  /* 0x00000003001a7202 */ /* 0x000fe40000000f00 */
[----:B------:R-:W-:Y:S01]  /*2490*/  ISETP.GE.U32.AND P1, PT, R3, R27, PT ;  /* 0x0000001b0300720c */ /* 0x000fe20003f26070 */
[----:B------:R-:W-:Y:S01]  /*24a0*/  @!P2 IMAD.MOV.U32 R24, RZ, RZ, RZ ;  /* 0x000000ffff18a224 */ /* 0x000fe200078e00ff */
[----:B------:R-:W-:Y:S01]  /*24b0*/  @!P2 LOP3.LUT R20, R11, 0x7ff00000, RZ, 0xc0, !PT ;  /* 0x7ff000000b14a812 */ /* 0x000fe200078ec0ff */
[----:B------:R-:W0:Y:S03]  /*24c0*/  MUFU.RCP64H R19, R13 ;  /* 0x0000000d00137308 */ /* 0x000e260000001800 */
[----:B------:R-:W-:-:S02]  /*24d0*/  @!P2 ISETP.GE.U32.AND P3, PT, R3, R20, PT ;  /* 0x000000140300a20c */ /* 0x000fc40003f66070 */
[----:B------:R-:W-:Y:S02]  /*24e0*/  @!P0 LOP3.LUT R27, R13, 0x7ff00000, RZ, 0xc0, !PT ;  /* 0x7ff000000d1b8812 */ /* 0x000fe400078ec0ff */
[----:B------:R-:W-:Y:S02]  /*24f0*/  @!P2 SEL R21, R7, 0x63400000, !P3 ;  /* 0x634000000715a807 */ /* 0x000fe40005800000 */
[----:B------:R-:W-:Y:S02]  /*2500*/  IADD3 R28, PT, PT, R27, -0x1, RZ ;  /* 0xffffffff1b1c7810 */ /* 0x000fe40007ffe0ff */
[----:B------:R-:W-:-:S04]  /*2510*/  @!P2 LOP3.LUT R21, R21, 0x80000000, R9, 0xf8, !PT ;  /* 0x800000001515a812 */ /* 0x000fc800078ef809 */
[----:B------:R-:W-:Y:S01]  /*2520*/  @!P2 LOP3.LUT R25, R21, 0x100000, RZ, 0xfc, !PT ;  /* 0x001000001519a812 */ /* 0x000fe200078efcff */
[----:B0-----:R-:W-:-:S08]  /*2530*/  DFMA R22, R18, -R12, 1 ;  /* 0x3ff000001216742b */ /* 0x001fd0000000080c */
[----:B------:R-:W-:-:S08]  /*2540*/  DFMA R22, R22, R22, R22 ;  /* 0x000000161616722b */ /* 0x000fd00000000016 */
[----:B------:R-:W-:Y:S01]  /*2550*/  DFMA R22, R18, R22, R18 ;  /* 0x000000161216722b */ /* 0x000fe20000000012 */
[----:B------:R-:W-:Y:S02]  /*2560*/  SEL R19, R7, 0x63400000, !P1 ;  /* 0x6340000007137807 */ /* 0x000fe40004800000 */
[----:B------:R-:W-:Y:S02]  /*2570*/  MOV R18, R8 ;  /* 0x0000000800127202 */ /* 0x000fe40000000f00 */
[----:B------:R-:W-:-:S03]  /*2580*/  LOP3.LUT R19, R19, 0x800fffff, R9, 0xf8, !PT ;  /* 0x800fffff13137812 */ /* 0x000fc600078ef809 */
[----:B------:R-:W-:-:S03]  /*2590*/  DFMA R20, R22, -R12, 1 ;  /* 0x3ff000001614742b */ /* 0x000fc6000000080c */
[----:B------:R-:W-:-:S05]  /*25a0*/  @!P2 DFMA R18, R18, 2, -R24 ;  /* 0x400000001212a82b */ /* 0x000fca0000000818 */
[----:B------:R-:W-:-:S05]  /*25b0*/  DFMA R20, R22, R20, R22 ;  /* 0x000000141614722b */ /* 0x000fca0000000016 */
[----:B------:R-:W-:-:S03]  /*25c0*/  @!P2 LOP3.LUT R26, R19, 0x7ff00000, RZ, 0xc0, !PT ;  /* 0x7ff00000131aa812 */ /* 0x000fc600078ec0ff */
[----:B------:R-:W-:Y:S02]  /*25d0*/  DMUL R22, R20, R18 ;  /* 0x0000001214167228 */ /* 0x000fe40000000000 */
[----:B------:R-:W-:-:S05]  /*25e0*/  VIADD R24, R26, 0xffffffff ;  /* 0xffffffff1a187836 */ /* 0x000fca0000000000 */
[----:B------:R-:W-:Y:S01]  /*25f0*/  ISETP.GT.U32.AND P0, PT, R24, 0x7feffffe, PT ;  /* 0x7feffffe1800780c */ /* 0x000fe20003f04070 */
[----:B------:R-:W-:-:S03]  /*2600*/  DFMA R24, R22, -R12, R18 ;  /* 0x8000000c1618722b */ /* 0x000fc60000000012 */
[----:B------:R-:W-:-:S05]  /*2610*/  ISETP.GT.U32.OR P0, PT, R28, 0x7feffffe, P0 ;  /* 0x7feffffe1c00780c */ /* 0x000fca0000704470 */
[----:B------:R-:W-:-:S08]  /*2620*/  DFMA R24, R20, R24, R22 ;  /* 0x000000181418722b */ /* 0x000fd00000000016 */
[----:B------:R-:W-:Y:S05]  /*2630*/  @P0 BRA `(.L_x_15) ;  /* 0x00000000006c0947 */ /* 0x000fea0003800000 */
[----:B------:R-:W-:-:S04]  /*2640*/  LOP3.LUT R20, R11, 0x7ff00000, RZ, 0xc0, !PT ;  /* 0x7ff000000b147812 */ /* 0x000fc800078ec0ff */
[CC--:B------:R-:W-:Y:S02]  /*2650*/  VIADDMNMX R8, R3.reuse, -R20.reuse, 0xb9600000, !PT ;  /* 0xb960000003087446 */ /* 0x0c0fe40007800914 */
[----:B------:R-:W-:Y:S02]  /*2660*/  ISETP.GE.U32.AND P0, PT, R3, R20, PT ;  /* 0x000000140300720c */ /* 0x000fe40003f06070 */
[----:B------:R-:W-:Y:S02]  /*2670*/  VIMNMX R3, PT, PT, R8, 0x46a00000, PT ;  /* 0x46a0000008037848 */ /* 0x000fe40003fe0100 */
[----:B------:R-:W-:-:S05]  /*2680*/  SEL R8, R7, 0x63400000, !P0 ;  /* 0x6340000007087807 */ /* 0x000fca0004000000 */
[----:B------:R-:W-:Y:S02]  /*2690*/  IMAD.IADD R3, R3, 0x1, -R8 ;  /* 0x0000000103037824 */ /* 0x000fe400078e0a08 */
[----:B------:R-:W-:-:S03]  /*26a0*/  IMAD.MOV.U32 R8, RZ, RZ, RZ ;  /* 0x000000ffff087224 */ /* 0x000fc600078e00ff */
[----:B------:R-:W-:-:S06]  /*26b0*/  IADD3 R9, PT, PT, R3, 0x7fe00000, RZ ;  /* 0x7fe0000003097810 */ /* 0x000fcc0007ffe0ff */
[----:B------:R-:W-:-:S10]  /*26c0*/  DMUL R20, R24, R8 ;  /* 0x0000000818147228 */ /* 0x000fd40000000000 */
[----:B------:R-:W-:-:S13]  /*26d0*/  FSETP.GTU.AND P0, PT, |R21|, 1.469367938527859385e-39, PT ;  /* 0x001000001500780b */ /* 0x000fda0003f0c200 */
[----:B------:R-:W-:Y:S05]  /*26e0*/  @P0 BRA `(.L_x_16) ;  /* 0x0000000000940947 */ /* 0x000fea0003800000 */
[----:B------:R-:W-:-:S06]  /*26f0*/  DFMA R12, R24, -R12, R18 ;  /* 0x8000000c180c722b */ /* 0x000fcc0000000012 */
[----:B------:R-:W-:-:S04]  /*2700*/  MOV R12, RZ ;  /* 0x000000ff000c7202 */ /* 0x000fc80000000f00 */
[C---:B------:R-:W-:Y:S02]  /*2710*/  FSETP.NEU.AND P0, PT, R13.reuse, RZ, PT ;  /* 0x000000ff0d00720b */ /* 0x040fe40003f0d000 */
[----:B------:R-:W-:-:S04]  /*2720*/  LOP3.LUT R11, R13, 0x80000000, R11, 0x48, !PT ;  /* 0x800000000d0b7812 */ /* 0x000fc800078e480b */
[----:B------:R-:W-:-:S07]  /*2730*/  LOP3.LUT R13, R11, R9, RZ, 0xfc, !PT ;  /* 0x000000090b0d7212 */ /* 0x000fce00078efcff */
[----:B------:R-:W-:Y:S05]  /*2740*/  @!P0 BRA `(.L_x_16) ;  /* 0x00000000007c8947 */ /* 0x000fea0003800000 */
[----:B------:R-:W-:Y:S01]  /*2750*/  IMAD.MOV R9, RZ, RZ, -R3 ;  /* 0x000000ffff097224 */ /* 0x000fe200078e0a03 */
[----:B------:R-:W-:Y:S01]  /*2760*/  MOV R8, RZ ;  /* 0x000000ff00087202 */ /* 0x000fe20000000f00 */
[----:B------:R-:W-:Y:S01]  /*2770*/  DMUL.RP R12, R24, R12 ;  /* 0x0000000c180c7228 */ /* 0x000fe20000008000 */
[----:B------:R-:W-:-:S04]  /*2780*/  IADD3 R3, PT, PT, -R3, -0x43300000, RZ ;  /* 0xbcd0000003037810 */ /* 0x000fc80007ffe1ff */
[----:B------:R-:W-:-:S05]  /*2790*/  DFMA R8, R20, -R8, R24 ;  /* 0x800000081408722b */ /* 0x000fca0000000018 */
[----:B------:R-:W-:-:S05]  /*27a0*/  LOP3.LUT R11, R13, R11, RZ, 0x3c, !PT ;  /* 0x0000000b0d0b7212 */ /* 0x000fca00078e3cff */
[----:B------:R-:W-:-:S04]  /*27b0*/  FSETP.NEU.AND P0, PT, |R9|, R3, PT ;  /* 0x000000030900720b */ /* 0x000fc80003f0d200 */
[----:B------:R-:W-:Y:S02]  /*27c0*/  FSEL R20, R12, R20, !P0 ;  /* 0x000000140c147208 */ /* 0x000fe40004000000 */
[----:B------:R-:W-:Y:S01]  /*27d0*/  FSEL R21, R11, R21, !P0 ;  /* 0x000000150b157208 */ /* 0x000fe20004000000 */
[----:B------:R-:W-:Y:S06]  /*27e0*/  BRA `(.L_x_16) ;  /* 0x0000000000547947 */ /* 0x000fec0003800000 */
.L_x_15:
[----:B------:R-:W-:-:S14]  /*27f0*/  DSETP.NAN.AND P0, PT, R8, R8, PT ;  /* 0x000000080800722a */ /* 0x000fdc0003f08000 */
[----:B------:R-:W-:Y:S05]  /*2800*/  @P0 BRA `(.L_x_17) ;  /* 0x0000000000440947 */ /* 0x000fea0003800000 */
[----:B------:R-:W-:-:S14]  /*2810*/  DSETP.NAN.AND P0, PT, R10, R10, PT ;  /* 0x0000000a0a00722a */ /* 0x000fdc0003f08000 */
[----:B------:R-:W-:Y:S05]  /*2820*/  @P0 BRA `(.L_x_18) ;  /* 0x0000000000300947 */ /* 0x000fea0003800000 */
[----:B------:R-:W-:Y:S01]  /*2830*/  ISETP.NE.AND P0, PT, R26, R27, PT ;  /* 0x0000001b1a00720c */ /* 0x000fe20003f05270 */
[----:B------:R-:W-:Y:S01]  /*2840*/  IMAD.MOV.U32 R20, RZ, RZ, 0x0 ;  /* 0x00000000ff147424 */ /* 0x000fe200078e00ff */
[----:B------:R-:W-:-:S11]  /*2850*/  MOV R21, 0xfff80000 ;  /* 0xfff8000000157802 */ /* 0x000fd60000000f00 */
[----:B------:R-:W-:Y:S05]  /*2860*/  @!P0 BRA `(.L_x_16) ;  /* 0x0000000000348947 */ /* 0x000fea0003800000 */
[----:B------:R-:W-:Y:S02]  /*2870*/  ISETP.NE.AND P0, PT, R26, 0x7ff00000, PT ;  /* 0x7ff000001a00780c */ /* 0x000fe40003f05270 */
[----:B------:R-:W-:Y:S02]  /*2880*/  LOP3.LUT R21, R9, 0x80000000, R11, 0x48, !PT ;  /* 0x8000000009157812 */ /* 0x000fe400078e480b */
[----:B------:R-:W-:-:S13]  /*2890*/  ISETP.EQ.OR P0, PT, R27, RZ, !P0 ;  /* 0x000000ff1b00720c */ /* 0x000fda0004702670 */
[----:B------:R-:W-:Y:S01]  /*28a0*/  @P0 LOP3.LUT R3, R21, 0x7ff00000, RZ, 0xfc, !PT ;  /* 0x7ff0000015030812 */ /* 0x000fe200078efcff */
[----:B------:R-:W-:Y:S01]  /*28b0*/  @!P0 IMAD.MOV.U32 R20, RZ, RZ, RZ ;  /* 0x000000ffff148224 */ /* 0x000fe200078e00ff */
[----:B------:R-:W-:-:S03]  /*28c0*/  @P0 MOV R20, RZ ;  /* 0x000000ff00140202 */ /* 0x000fc60000000f00 */
[----:B------:R-:W-:Y:S01]  /*28d0*/  @P0 IMAD.MOV.U32 R21, RZ, RZ, R3 ;  /* 0x000000ffff150224 */ /* 0x000fe200078e0003 */
[----:B------:R-:W-:Y:S06]  /*28e0*/  BRA `(.L_x_16) ;  /* 0x0000000000147947 */ /* 0x000fec0003800000 */
.L_x_18:
[----:B------:R-:W-:Y:S02]  /*28f0*/  LOP3.LUT R21, R11, 0x80000, RZ, 0xfc, !PT ;  /* 0x000800000b157812 */ /* 0x000fe400078efcff */
[----:B------:R-:W-:Y:S01]  /*2900*/  MOV R20, R10 ;  /* 0x0000000a00147202 */ /* 0x000fe20000000f00 */
[----:B------:R-:W-:Y:S06]  /*2910*/  BRA `(.L_x_16) ;  /* 0x0000000000087947 */ /* 0x000fec0003800000 */
.L_x_17:
[----:B------:R-:W-:Y:S01]  /*2920*/  LOP3.LUT R21, R9, 0x80000, RZ, 0xfc, !PT ;  /* 0x0008000009157812 */ /* 0x000fe200078efcff */
[----:B------:R-:W-:-:S07]  /*2930*/  IMAD.MOV.U32 R20, RZ, RZ, R8 ;  /* 0x000000ffff147224 */ /* 0x000fce00078e0008 */
.L_x_16:
[----:B------:R-:W-:Y:S05]  /*2940*/  BSYNC.RECONVERGENT B1 ;  /* 0x0000000000017941 */ /* 0x000fea0003800200 */
.L_x_14:
[----:B------:R-:W-:Y:S01]  /*2950*/  MOV R8, R0 ;  /* 0x0000000000087202 */ /* 0x000fe20000000f00 */
[----:B------:R-:W-:-:S04]  /*2960*/  IMAD.MOV.U32 R9, RZ, RZ, 0x0 ;  /* 0x00000000ff097424 */ /* 0x000fc800078e00ff */
[----:B------:R-:W-:Y:S05]  /*2970*/  RET.REL.NODEC R8 `(_Z23BinarySiteEntropyKernelPiiiPf) ;  /* 0xffffffd408a07950 */ /* 0x000fea0003c3ffff */
        .weak           $__internal_1_$__cuda_sm3x_div_rn_noftz_f32_slowpath
        .type           $__internal_1_$__cuda_sm3x_div_rn_noftz_f32_slowpath,@function
        .size           $__internal_1_$__cuda_sm3x_div_rn_noftz_f32_slowpath,(.L_x_32 - $__internal_1_$__cuda_sm3x_div_rn_noftz_f32_slowpath)
$__internal_1_$__cuda_sm3x_div_rn_noftz_f32_slowpath:
[----:B------:R-:W-:Y:S01]  /*2980*/  SHF.R.U32.HI R7, RZ, 0x17, R9 ;  /* 0x00000017ff077819 */ /* 0x000fe20000011609 */
[----:B------:R-:W-:Y:S01]  /*2990*/  BSSY.RECONVERGENT B1, `(.L_x_19) ;  /* 0x0000063000017945 */ /* 0x000fe20003800200 */
[----:B------:R-:W-:Y:S02]  /*29a0*/  SHF.R.U32.HI R5, RZ, 0x17, R3 ;  /* 0x00000017ff057819 */ /* 0x000fe40000011603 */
[----:B------:R-:W-:Y:S02]  /*29b0*/  LOP3.LUT R13, R7, 0xff, RZ, 0xc0, !PT ;  /* 0x000000ff070d7812 */ /* 0x000fe400078ec0ff */
[----:B------:R-:W-:Y:S02]  /*29c0*/  LOP3.LUT R11, R5, 0xff, RZ, 0xc0, !PT ;  /* 0x000000ff050b7812 */ /* 0x000fe400078ec0ff */
[----:B------:R-:W-:Y:S02]  /*29d0*/  IADD3 R10, PT, PT, R13, -0x1, RZ ;  /* 0xffffffff0d0a7810 */ /* 0x000fe40007ffe0ff */
[----:B------:R-:W-:Y:S01]  /*29e0*/  MOV R8, R9 ;  /* 0x0000000900087202 */ /* 0x000fe20000000f00 */
[----:B------:R-:W-:Y:S01]  /*29f0*/  VIADD R7, R11, 0xffffffff ;  /* 0xffffffff0b077836 */ /* 0x000fe20000000000 */
[----:B------:R-:W-:-:S04]  /*2a00*/  ISETP.GT.U32.AND P0, PT, R10, 0xfd, PT ;  /* 0x000000fd0a00780c */ /* 0x000fc80003f04070 */
[----:B------:R-:W-:-:S13]  /*2a10*/  ISETP.GT.U32.OR P0, PT, R7, 0xfd, P0 ;  /* 0x000000fd0700780c */ /* 0x000fda0000704470 */
[----:B------:R-:W-:Y:S01]  /*2a20*/  @!P0 IMAD.MOV.U32 R5, RZ, RZ, RZ ;  /* 0x000000ffff058224 */ /* 0x000fe200078e00ff */
[----:B------:R-:W-:Y:S06]  /*2a30*/  @!P0 BRA `(.L_x_20) ;  /* 0x00000000005c8947 */ /* 0x000fec0003800000 */
[----:B------:R-:W-:Y:S02]  /*2a40*/  FSETP.GTU.FTZ.AND P0, PT, |R3|, +INF , PT ;  /* 0x7f8000000300780b */ /* 0x000fe40003f1c200 */
[----:B------:R-:W-:-:S04]  /*2a50*/  FSETP.GTU.FTZ.AND P1, PT, |R9|, +INF , PT ;  /* 0x7f8000000900780b */ /* 0x000fc80003f3c200 */
[----:B------:R-:W-:-:S13]  /*2a60*/  PLOP3.LUT P0, PT, P0, P1, PT, 0xf8, 0x8f ;  /* 0x00000000008f781c */ /* 0x000fda0000703f70 */
[----:B------:R-:W-:Y:S05]  /*2a70*/  @P0 BRA `(.L_x_21) ;  /* 0x00000004004c0947 */ /* 0x000fea0003800000 */
[----:B------:R-:W-:-:S13]  /*2a80*/  LOP3.LUT P0, RZ, R8, 0x7fffffff, R3, 0xc8, !PT ;  /* 0x7fffffff08ff7812 */ /* 0x000fda000780c803 */
[----:B------:R-:W-:Y:S05]  /*2a90*/  @!P0 BRA `(.L_x_22) ;  /* 0x00000004003c8947 */ /* 0x000fea0003800000 */
[----:B------:R-:W-:Y:S02]  /*2aa0*/  FSETP.NEU.FTZ.AND P1, PT, |R3|, +INF , PT ;  /* 0x7f8000000300780b */ /* 0x000fe40003f3d200 */
[----:B------:R-:W-:Y:S02]  /*2ab0*/  FSETP.NEU.FTZ.AND P2, PT, |R9|, +INF , PT ;  /* 0x7f8000000900780b */ /* 0x000fe40003f5d200 */
[----:B------:R-:W-:-:S11]  /*2ac0*/  FSETP.NEU.FTZ.AND P0, PT, |R3|, +INF , PT ;  /* 0x7f8000000300780b */ /* 0x000fd60003f1d200 */
[----:B------:R-:W-:Y:S05]  /*2ad0*/  @!P2 BRA !P1, `(.L_x_22) ;  /* 0x00000004002ca947 */ /* 0x000fea0004800000 */
[----:B------:R-:W-:-:S04]  /*2ae0*/  LOP3.LUT P1, RZ, R3, 0x7fffffff, RZ, 0xc0, !PT ;  /* 0x7fffffff03ff7812 */ /* 0x000fc8000782c0ff */
[----:B------:R-:W-:-:S13]  /*2af0*/  PLOP3.LUT P1, PT, P2, P1, PT, 0x2f, 0xf2 ;  /* 0x0000000000f2781c */ /* 0x000fda0001722577 */
[----:B------:R-:W-:Y:S05]  /*2b00*/  @P1 BRA `(.L_x_23) ;  /* 0x0000000400181947 */ /* 0x000fea0003800000 */
[----:B------:R-:W-:-:S04]  /*2b10*/  LOP3.LUT P1, RZ, R8, 0x7fffffff, RZ, 0xc0, !PT ;  /* 0x7fffffff08ff7812 */ /* 0x000fc8000782c0ff */
[----:B------:R-:W-:-:S13]  /*2b20*/  PLOP3.LUT P0, PT, P0, P1, PT, 0x2f, 0xf2 ;  /* 0x0000000000f2781c */ /* 0x000fda0000702577 */
[----:B------:R-:W-:Y:S05]  /*2b30*/  @P0 BRA `(.L_x_24) ;  /* 0x0000000400000947 */ /* 0x000fea0003800000 */
[----:B------:R-:W-:Y:S02]  /*2b40*/  ISETP.GE.AND P0, PT, R7, RZ, PT ;  /* 0x000000ff0700720c */ /* 0x000fe40003f06270 */
[----:B------:R-:W-:-:S11]  /*2b50*/  ISETP.GE.AND P1, PT, R10, RZ, PT ;  /* 0x000000ff0a00720c */ /* 0x000fd60003f26270 */
[----:B------:R-:W-:Y:S01]  /*2b60*/  @P0 MOV R5, RZ ;  /* 0x000000ff00050202 */ /* 0x000fe20000000f00 */
[----:B------:R-:W-:Y:S02]  /*2b70*/  @!P0 IMAD.MOV.U32 R5, RZ, RZ, -0x40 ;  /* 0xffffffc0ff058424 */ /* 0x000fe400078e00ff */
[----:B------:R-:W-:Y:S01]  /*2b80*/  @!P0 FFMA R3, R3, 1.84467440737095516160e+19, RZ ;  /* 0x5f80000003038823 */ /* 0x000fe200000000ff */
[----:B------:R-:W-:Y:S02]  /*2b90*/  @!P1 FFMA R8, R9, 1.84467440737095516160e+19, RZ ;  /* 0x5f80000009089823 */ /* 0x000fe400000000ff */
[----:B------:R-:W-:-:S07]  /*2ba0*/  @!P1 IADD3 R5, PT, PT, R5, 0x40, RZ ;  /* 0x0000004005059810 */ /* 0x000fce0007ffe0ff */
.L_x_20:
[----:B------:R-:W-:Y:S01]  /*2bb0*/  LEA R7, R13, 0xc0800000, 0x17 ;  /* 0xc08000000d077811 */ /* 0x000fe200078eb8ff */
[----:B------:R-:W-:Y:S04]  /*2bc0*/  BSSY.RECONVERGENT B2, `(.L_x_25) ;  /* 0x0000036000027945 */ /* 0x000fe80003800200 */
[----:B------:R-:W-:Y:S01]  /*2bd0*/  IMAD.IADD R7, R8, 0x1, -R7 ;  /* 0x0000000108077824 */ /* 0x000fe200078e0a07 */
[----:B------:R-:W-:-:S03]  /*2be0*/  IADD3 R8, PT, PT, R11, -0x7f, RZ ;  /* 0xffffff810b087810 */ /* 0x000fc60007ffe0ff */
[----:B------:R-:W0:Y:S01]  /*2bf0*/  MUFU.RCP R10, R7 ;  /* 0x00000007000a7308 */ /* 0x000e220000001000 */
[----:B------:R-:W-:Y:S01]  /*2c00*/  FADD.FTZ R12, -R7, -RZ ;  /* 0x800000ff070c7221 */ /* 0x000fe20000010100 */
[C---:B------:R-:W-:Y:S01]  /*2c10*/  IMAD R3, R8.reuse, -0x800000, R3 ;  /* 0xff80000008037824 */ /* 0x040fe200078e0203 */
[----:B------:R-:W-:-:S05]  /*2c20*/  IADD3 R8, PT, PT, R8, 0x7f, -R13 ;  /* 0x0000007f08087810 */ /* 0x000fca0007ffe80d */
[----:B------:R-:W-:Y:S02]  /*2c30*/  IMAD.IADD R8, R8, 0x1, R5 ;  /* 0x0000000108087824 */ /* 0x000fe400078e0205 */
[----:B0-----:R-:W-:-:S04]  /*2c40*/  FFMA R11, R10, R12, 1 ;  /* 0x3f8000000a0b7423 */ /* 0x001fc8000000000c */
[----:B------:R-:W-:-:S04]  /*2c50*/  FFMA R15, R10, R11, R10 ;  /* 0x0000000b0a0f7223 */ /* 0x000fc8000000000a */
[----:B------:R-:W-:-:S04]  /*2c60*/  FFMA R10, R3, R15, RZ ;  /* 0x0000000f030a7223 */ /* 0x000fc800000000ff */
[----:B------:R-:W-:-:S04]  /*2c70*/  FFMA R11, R12, R10, R3 ;  /* 0x0000000a0c0b7223 */ /* 0x000fc80000000003 */
[----:B------:R-:W-:-:S04]  /*2c80*/  FFMA R10, R15, R11, R10 ;  /* 0x0000000b0f0a7223 */ /* 0x000fc8000000000a */
[----:B------:R-:W-:-:S04]  /*2c90*/  FFMA R11, R12, R10, R3 ;  /* 0x0000000a0c0b7223 */ /* 0x000fc80000000003 */
[----:B------:R-:W-:-:S05]  /*2ca0*/  FFMA R3, R15, R11, R10 ;  /* 0x0000000b0f037223 */ /* 0x000fca000000000a */
[----:B------:R-:W-:-:S04]  /*2cb0*/  SHF.R.U32.HI R7, RZ, 0x17, R3 ;  /* 0x00000017ff077819 */ /* 0x000fc80000011603 */
[----:B------:R-:W-:-:S04]  /*2cc0*/  LOP3.LUT R7, R7, 0xff, RZ, 0xc0, !PT ;  /* 0x000000ff07077812 */ /* 0x000fc800078ec0ff */
[----:B------:R-:W-:-:S05]  /*2cd0*/  IADD3 R12, PT, PT, R7, R8, RZ ;  /* 0x00000008070c7210 */ /* 0x000fca0007ffe0ff */
[----:B------:R-:W-:-:S05]  /*2ce0*/  VIADD R5, R12, 0xffffffff ;  /* 0xffffffff0c057836 */ /* 0x000fca0000000000 */
[----:B------:R-:W-:-:S13]  /*2cf0*/  ISETP.GE.U32.AND P0, PT, R5, 0xfe, PT ;  /* 0x000000fe0500780c */ /* 0x000fda0003f06070 */
[----:B------:R-:W-:Y:S05]  /*2d00*/  @!P0 BRA `(.L_x_26) ;  /* 0x0000000000808947 */ /* 0x000fea0003800000 */
[----:B------:R-:W-:-:S13]  /*2d10*/  ISETP.GT.AND P0, PT, R12, 0xfe, PT ;  /* 0x000000fe0c00780c */ /* 0x000fda0003f04270 */
[----:B------:R-:W-:Y:S05]  /*2d20*/  @P0 BRA `(.L_x_27) ;  /* 0x00000000006c0947 */ /* 0x000fea0003800000 */
[----:B------:R-:W-:-:S13]  /*2d30*/  ISETP.GE.AND P0, PT, R12, 0x1, PT ;  /* 0x000000010c00780c */ /* 0x000fda0003f06270 */
[----:B------:R-:W-:Y:S05]  /*2d40*/  @P0 BRA `(.L_x_28) ;  /* 0x0000000000740947 */ /* 0x000fea0003800000 */
[----:B------:R-:W-:Y:S02]  /*2d50*/  ISETP.GE.AND P0, PT, R12, -0x18, PT ;  /* 0xffffffe80c00780c */ /* 0x000fe40003f06270 */
[----:B------:R-:W-:-:S11]  /*2d60*/  LOP3.LUT R3, R3, 0x80000000, RZ, 0xc0, !PT ;  /* 0x8000000003037812 */ /* 0x000fd600078ec0ff */
[----:B------:R-:W-:Y:S05]  /*2d70*/  @!P0 BRA `(.L_x_28) ;  /* 0x0000000000688947 */ /* 0x000fea0003800000 */
[CCC-:B------:R-:W-:Y:S01]  /*2d80*/  FFMA.RZ R5, R15.reuse, R11.reuse, R10.reuse ;  /* 0x0000000b0f057223 */ /* 0x1c0fe2000000c00a */
[-CC-:B------:R-:W-:Y:S01]  /*2d90*/  FFMA.RM R8, R15, R11.reuse, R10.reuse ;  /* 0x0000000b0f087223 */ /* 0x180fe2000000400a */
[C---:B------:R-:W-:Y:S02]  /*2da0*/  ISETP.NE.AND P2, PT, R12.reuse, RZ, PT ;  /* 0x000000ff0c00720c */ /* 0x040fe40003f45270 */
[C---:B------:R-:W-:Y:S02]  /*2db0*/  ISETP.NE.AND P1, PT, R12.reuse, RZ, PT ;  /* 0x000000ff0c00720c */ /* 0x040fe40003f25270 */
[----:B------:R-:W-:Y:S01]  /*2dc0*/  LOP3.LUT R7, R5, 0x7fffff, RZ, 0xc0, !PT ;  /* 0x007fffff05077812 */ /* 0x000fe200078ec0ff */
[----:B------:R-:W-:Y:S01]  /*2dd0*/  FFMA.RP R5, R15, R11, R10 ;  /* 0x0000000b0f057223 */ /* 0x000fe2000000800a */
[----:B------:R-:W-:Y:S01]  /*2de0*/  IADD3 R10, PT, PT, R12, 0x20, RZ ;  /* 0x000000200c0a7810 */ /* 0x000fe20007ffe0ff */
[----:B------:R-:W-:Y:S01]  /*2df0*/  IMAD.MOV R11, RZ, RZ, -R12 ;  /* 0x000000ffff0b7224 */ /* 0x000fe200078e0a0c */
[----:B------:R-:W-:-:S02]  /*2e00*/  LOP3.LUT R7, R7, 0x800000, RZ, 0xfc, !PT ;  /* 0x0080000007077812 */ /* 0x000fc400078efcff */
[----:B------:R-:W-:Y:S02]  /*2e10*/  FSETP.NEU.FTZ.AND P0, PT, R5, R8, PT ;  /* 0x000000080500720b */ /* 0x000fe40003f1d000 */
[----:B------:R-:W-:Y:S02]  /*2e20*/  SHF.L.U32 R10, R7, R10, RZ ;  /* 0x0000000a070a7219 */ /* 0x000fe400000006ff */
[----:B------:R-:W-:Y:S02]  /*2e30*/  SEL R8, R11, RZ, P2 ;  /* 0x000000ff0b087207 */ /* 0x000fe40001000000 */
[----:B------:R-:W-:Y:S02]  /*2e40*/  ISETP.NE.AND P1, PT, R10, RZ, P1 ;  /* 0x000000ff0a00720c */ /* 0x000fe40000f25270 */
[----:B------:R-:W-:Y:S02]  /*2e50*/  SHF.R.U32.HI R8, RZ, R8, R7 ;  /* 0x00000008ff087219 */ /* 0x000fe40000011607 */
[----:B------:R-:W-:-:S02]  /*2e60*/  PLOP3.LUT P0, PT, P0, P1, PT, 0xf8, 0x8f ;  /* 0x00000000008f781c */ /* 0x000fc40000703f70 */
[----:B------:R-:W-:Y:S02]  /*2e70*/  SHF.R.U32.HI R10, RZ, 0x1, R8 ;  /* 0x00000001ff0a7819 */ /* 0x000fe40000011608 */
[----:B------:R-:W-:-:S04]  /*2e80*/  SEL R5, RZ, 0x1, !P0 ;  /* 0x00000001ff057807 */ /* 0x000fc80004000000 */
[----:B------:R-:W-:-:S04]  /*2e90*/  LOP3.LUT R5, R5, 0x1, R10, 0xf8, !PT ;  /* 0x0000000105057812 */ /* 0x000fc800078ef80a */
[----:B------:R-:W-:-:S04]  /*2ea0*/  LOP3.LUT R5, R5, R8, RZ, 0xc0, !PT ;  /* 0x0000000805057212 */ /* 0x000fc800078ec0ff */
[----:B------:R-:W-:-:S04]  /*2eb0*/  IADD3 R10, PT, PT, R10, R5, RZ ;  /* 0x000000050a0a7210 */ /* 0x000fc80007ffe0ff */
[----:B------:R-:W-:Y:S01]  /*2ec0*/  LOP3.LUT R3, R10, R3, RZ, 0xfc, !PT ;  /* 0x000000030a037212 */ /* 0x000fe200078efcff */
[----:B------:R-:W-:Y:S06]  /*2ed0*/  BRA `(.L_x_28) ;  /* 0x0000000000107947 */ /* 0x000fec0003800000 */
.L_x_27:
[----:B------:R-:W-:-:S04]  /*2ee0*/  LOP3.LUT R3, R3, 0x80000000, RZ, 0xc0, !PT ;  /* 0x8000000003037812 */ /* 0x000fc800078ec0ff */
[----:B------:R-:W-:Y:S01]  /*2ef0*/  LOP3.LUT R3, R3, 0x7f800000, RZ, 0xfc, !PT ;  /* 0x7f80000003037812 */ /* 0x000fe200078efcff */
[----:B------:R-:W-:Y:S06]  /*2f00*/  BRA `(.L_x_28) ;  /* 0x0000000000047947 */ /* 0x000fec0003800000 */
.L_x_26:
[----:B------:R-:W-:-:S07]  /*2f10*/  IMAD R3, R8, 0x800000, R3 ;  /* 0x0080000008037824 */ /* 0x000fce00078e0203 */
.L_x_28:
[----:B------:R-:W-:Y:S05]  /*2f20*/  BSYNC.RECONVERGENT B2 ;  /* 0x0000000000027941 */ /* 0x000fea0003800200 */
.L_x_25:
[----:B------:R-:W-:Y:S05]  /*2f30*/  BRA `(.L_x_29) ;  /* 0x0000000000207947 */ /* 0x000fea0003800000 */
.L_x_24:
[----:B------:R-:W-:-:S04]  /*2f40*/  LOP3.LUT R3, R8, 0x80000000, R3, 0x48, !PT ;  /* 0x8000000008037812 */ /* 0x000fc800078e4803 */
[----:B------:R-:W-:Y:S01]  /*2f50*/  LOP3.LUT R3, R3, 0x7f800000, RZ, 0xfc, !PT ;  /* 0x7f80000003037812 */ /* 0x000fe200078efcff */
[----:B------:R-:W-:Y:S06]  /*2f60*/  BRA `(.L_x_29) ;  /* 0x0000000000147947 */ /* 0x000fec0003800000 */
.L_x_23:
[----:B------:R-:W-:Y:S01]  /*2f70*/  LOP3.LUT R3, R8, 0x80000000, R3, 0x48, !PT ;  /* 0x8000000008037812 */ /* 0x000fe200078e4803 */
[----:B------:R-:W-:Y:S06]  /*2f80*/  BRA `(.L_x_29) ;  /* 0x00000000000c7947 */ /* 0x000fec0003800000 */
.L_x_22:
[----:B------:R-:W0:Y:S01]  /*2f90*/  MUFU.RSQ R3, -QNAN ;  /* 0xffc0000000037908 */ /* 0x000e220000001400 */
[----:B------:R-:W-:Y:S05]  /*2fa0*/  BRA `(.L_x_29) ;  /* 0x0000000000047947 */ /* 0x000fea0003800000 */
.L_x_21:
[----:B------:R-:W-:-:S07]  /*2fb0*/  FADD.FTZ R3, R3, R9 ;  /* 0x0000000903037221 */ /* 0x000fce0000010000 */
.L_x_29:
[----:B------:R-:W-:Y:S05]  /*2fc0*/  BSYNC.RECONVERGENT B1 ;  /* 0x0000000000017941 */ /* 0x000fea0003800200 */
.L_x_19:
[----:B------:R-:W-:-:S04]  /*2fd0*/  HFMA2 R5, -RZ, RZ, 0, 0 ;  /* 0x00000000ff057431 */ /* 0x000fc800000001ff */
[----:B0-----:R-:W-:Y:S05]  /*2fe0*/  RET.REL.NODEC R4 `(_Z23BinarySiteEntropyKernelPiiiPf) ;  /* 0xffffffd004047950 */ /* 0x001fea0003c3ffff */
.L_x_30:
[----:B------:R-:W-:-:S00]  /*2ff0*/  BRA `(.L_x_30) ;  /* 0xfffffffc00fc7947 */ /* 0x000fc0000383ffff */
[----:B------:R-:W-:-:S00]  /*3000*/  NOP ;  /* 0x0000000000007918 */ /* 0x000fc00000000000 */
[----:B------:R-:W-:-:S00]  /*3010*/  NOP ;  /* 0x0000000000007918 */ /* 0x000fc00000000000 */
[----:B------:R-:W-:-:S00]  /*3020*/  NOP ;  /* 0x0000000000007918 */ /* 0x000fc00000000000 */
[----:B------:R-:W-:-:S00]  /*3030*/  NOP ;  /* 0x0000000000007918 */ /* 0x000fc00000000000 */
[----:B------:R-:W-:-:S00]  /*3040*/  NOP ;  /* 0x0000000000007918 */ /* 0x000fc00000000000 */
[----:B------:R-:W-:-:S00]  /*3050*/  NOP ;  /* 0x0000000000007918 */ /* 0x000fc00000000000 */
[----:B------:R-:W-:-:S00]  /*3060*/  NOP ;  /* 0x0000000000007918 */ /* 0x000fc00000000000 */
[----:B------:R-:W-:-:S00]  /*3070*/  NOP ;  /* 0x0000000000007918 */ /* 0x000fc00000000000 */
.L_x_32:


//--------------------- .nv.shared.reserved.0     --------------------------
	.section	.nv.shared.reserved.0,"aw",@nobits
	.weak		__nv_reservedSMEM_offset_0_alias
	.size		__nv_reservedSMEM_offset_0_alias, 0, 64
	.other		__nv_reservedSMEM_offset_0_alias,@"STO_CUDA_RESERVED_SHARED STV_DEFAULT"
__nv_reservedSMEM_offset_0_alias:
	.zero		0
	.zero		64


//--------------------- .nv.constant0._Z23BinarySiteEntropyKernelPiiiPf --------------------------
	.section	.nv.constant0._Z23BinarySiteEntropyKernelPiiiPf,"a",@progbits
	.sectionflags	@""
	.align	4
.nv.constant0._Z23BinarySiteEntropyKernelPiiiPf:
	.zero		920


//--------------------- SYMBOLS --------------------------

	.type		.nv.reservedSmem.offset0,@object
	.size		.nv.reservedSmem.offset0,0x4
